	.target	sm_80

	.elftype	@"ET_EXEC"


//--------------------- .note.nv.tkinfo           --------------------------
	.section	.note.nv.tkinfo,"",@"SHT_NOTE"
	.sectionflags	@"SHF_NOTE_NV_TKINFO"
	.tkinfo
        /*0018*/ 	.word	0x00000002
        /*0030*/ 	.string	""
        /*0030*/ 	.string	"ptxas"
        /*0030*/ 	.string	"Cuda compilation tools, release 13.0, V13.0.88"
        /*0030*/ 	.string	"Build cuda_13.0.r13.0/compiler.36424714_0"
        /*0030*/ 	.string	"-v  -suppress-debug-info  -lineinfo  -arch sm_80 "



//--------------------- .note.nv.cuinfo           --------------------------
	.section	.note.nv.cuinfo,"",@"SHT_NOTE"
	.sectionflags	@"SHF_NOTE_NV_CUINFO"
        /*0018*/ 	.short	0x0002
        /*001a*/ 	.short	0x0050
        /*001c*/ 	.short	0x0082
	.zero		2


//--------------------- .nv.info                  --------------------------
	.section	.nv.info,"",@"SHT_CUDA_INFO"
	.align	4


	//----- nvinfo : EIATTR_REGCOUNT
	.align		4
        /*0000*/ 	.byte	0x04, 0x2f
        /*0002*/ 	.short	(.L_1 - .L_0)
	.align		4
.L_0:
        /*0004*/ 	.word	index@(matmul_kernel)
        /*0008*/ 	.word	0x000000ff


	//----- nvinfo : EIATTR_FRAME_SIZE
	.align		4
.L_1:
        /*000c*/ 	.byte	0x04, 0x11
        /*000e*/ 	.short	(.L_3 - .L_2)
	.align		4
.L_2:
        /*0010*/ 	.word	index@(matmul_kernel)
        /*0014*/ 	.word	0x00000338


	//----- nvinfo : EIATTR_MIN_STACK_SIZE
	.align		4
.L_3:
        /*0018*/ 	.byte	0x04, 0x12
        /*001a*/ 	.short	(.L_5 - .L_4)
	.align		4
.L_4:
        /*001c*/ 	.word	index@(matmul_kernel)
        /*0020*/ 	.word	0x00000338
.L_5:


//--------------------- .nv.info.matmul_kernel    --------------------------
	.section	.nv.info.matmul_kernel,"",@"SHT_CUDA_INFO"
	.sectionflags	@""
	.align	4


	//----- nvinfo : EIATTR_CUDA_API_VERSION
	.align		4
        /*0000*/ 	.byte	0x04, 0x37
        /*0002*/ 	.short	(.L_7 - .L_6)
.L_6:
        /*0004*/ 	.word	0x00000082


	//----- nvinfo : EIATTR_SW2861232_WAR
	.align		4
.L_7:
        /*0008*/ 	.byte	0x01, 0x35
	.zero		2


	//----- nvinfo : EIATTR_PARAM_CBANK
	.align		4
        /*000c*/ 	.byte	0x04, 0x0a
        /*000e*/ 	.short	(.L_9 - .L_8)
	.align		4
.L_8:
        /*0010*/ 	.word	index@(.nv.constant0.matmul_kernel)
        /*0014*/ 	.short	0x0160
        /*0016*/ 	.short	0x0050


	//----- nvinfo : EIATTR_CBANK_PARAM_SIZE
	.align		4
.L_9:
        /*0018*/ 	.byte	0x03, 0x19
        /*001a*/ 	.short	0x0050


	//----- nvinfo : EIATTR_KPARAM_INFO
	.align		4
        /*001c*/ 	.byte	0x04, 0x17
        /*001e*/ 	.short	(.L_11 - .L_10)
.L_10:
        /*0020*/ 	.word	0x00000000
        /*0024*/ 	.short	0x000d
        /*0026*/ 	.short	0x0048
        /*0028*/ 	.byte	0x00, 0xf4, 0x21, 0x00


	//----- nvinfo : EIATTR_KPARAM_INFO
	.align		4
.L_11:
        /*002c*/ 	.byte	0x04, 0x17
        /*002e*/ 	.short	(.L_13 - .L_12)
.L_12:
        /*0030*/ 	.word	0x00000000
        /*0034*/ 	.short	0x000c
        /*0036*/ 	.short	0x0040
        /*0038*/ 	.byte	0x00, 0xf4, 0x21, 0x00


	//----- nvinfo : EIATTR_KPARAM_INFO
	.align		4
.L_13:
        /*003c*/ 	.byte	0x04, 0x17
        /*003e*/ 	.short	(.L_15 - .L_14)
.L_14:
        /*0040*/ 	.word	0x00000000
        /*0044*/ 	.short	0x000b
        /*0046*/ 	.short	0x0038
        /*0048*/ 	.byte	0x00, 0xf0, 0x11, 0x00


	//----- nvinfo : EIATTR_KPARAM_INFO
	.align		4
.L_15:
        /*004c*/ 	.byte	0x04, 0x17
        /*004e*/ 	.short	(.L_17 - .L_16)
.L_16:
        /*0050*/ 	.word	0x00000000
        /*0054*/ 	.short	0x000a
        /*0056*/ 	.short	0x0034
        /*0058*/ 	.byte	0x00, 0xf0, 0x11, 0x00


	//----- nvinfo : EIATTR_KPARAM_INFO
	.align		4
.L_17:
        /*005c*/ 	.byte	0x04, 0x17
        /*005e*/ 	.short	(.L_19 - .L_18)
.L_18:
        /*0060*/ 	.word	0x00000000
        /*0064*/ 	.short	0x0009
        /*0066*/ 	.short	0x0030
        /*0068*/ 	.byte	0x00, 0xf0, 0x11, 0x00


	//----- nvinfo : EIATTR_KPARAM_INFO
	.align		4
.L_19:
        /*006c*/ 	.byte	0x04, 0x17
        /*006e*/ 	.short	(.L_21 - .L_20)
.L_20:
        /*0070*/ 	.word	0x00000000
        /*0074*/ 	.short	0x0008
        /*0076*/ 	.short	0x002c
        /*0078*/ 	.byte	0x00, 0xf0, 0x11, 0x00


	//----- nvinfo : EIATTR_KPARAM_INFO
	.align		4
.L_21:
        /*007c*/ 	.byte	0x04, 0x17
        /*007e*/ 	.short	(.L_23 - .L_22)
.L_22:
        /*0080*/ 	.word	0x00000000
        /*0084*/ 	.short	0x0007
        /*0086*/ 	.short	0x0028
        /*0088*/ 	.byte	0x00, 0xf0, 0x11, 0x00


	//----- nvinfo : EIATTR_KPARAM_INFO
	.align		4
.L_23:
        /*008c*/ 	.byte	0x04, 0x17
        /*008e*/ 	.short	(.L_25 - .L_24)
.L_24:
        /*0090*/ 	.word	0x00000000
        /*0094*/ 	.short	0x0006
        /*0096*/ 	.short	0x0024
        /*0098*/ 	.byte	0x00, 0xf0, 0x11, 0x00


	//----- nvinfo : EIATTR_KPARAM_INFO
	.align		4
.L_25:
        /*009c*/ 	.byte	0x04, 0x17
        /*009e*/ 	.short	(.L_27 - .L_26)
.L_26:
        /*00a0*/ 	.word	0x00000000
        /*00a4*/ 	.short	0x0005
        /*00a6*/ 	.short	0x0020
        /*00a8*/ 	.byte	0x00, 0xf0, 0x11, 0x00


	//----- nvinfo : EIATTR_KPARAM_INFO
	.align		4
.L_27:
        /*00ac*/ 	.byte	0x04, 0x17
        /*00ae*/ 	.short	(.L_29 - .L_28)
.L_28:
        /*00b0*/ 	.word	0x00000000
        /*00b4*/ 	.short	0x0004
        /*00b6*/ 	.short	0x001c
        /*00b8*/ 	.byte	0x00, 0xf0, 0x11, 0x00


	//----- nvinfo : EIATTR_KPARAM_INFO
	.align		4
.L_29:
        /*00bc*/ 	.byte	0x04, 0x17
        /*00be*/ 	.short	(.L_31 - .L_30)
.L_30:
        /*00c0*/ 	.word	0x00000000
        /*00c4*/ 	.short	0x0003
        /*00c6*/ 	.short	0x0018
        /*00c8*/ 	.byte	0x00, 0xf0, 0x11, 0x00


	//----- nvinfo : EIATTR_KPARAM_INFO
	.align		4
.L_31:
        /*00cc*/ 	.byte	0x04, 0x17
        /*00ce*/ 	.short	(.L_33 - .L_32)
.L_32:
        /*00d0*/ 	.word	0x00000000
        /*00d4*/ 	.short	0x0002
        /*00d6*/ 	.short	0x0010
        /*00d8*/ 	.byte	0x00, 0xf4, 0x21, 0x00


	//----- nvinfo : EIATTR_KPARAM_INFO
	.align		4
.L_33:
        /*00dc*/ 	.byte	0x04, 0x17
        /*00de*/ 	.short	(.L_35 - .L_34)
.L_34:
        /*00e0*/ 	.word	0x00000000
        /*00e4*/ 	.short	0x0001
        /*00e6*/ 	.short	0x0008
        /*00e8*/ 	.byte	0x00, 0xf4, 0x21, 0x00


	//----- nvinfo : EIATTR_KPARAM_INFO
	.align		4
.L_35:
        /*00ec*/ 	.byte	0x04, 0x17
        /*00ee*/ 	.short	(.L_37 - .L_36)
.L_36:
        /*00f0*/ 	.word	0x00000000
        /*00f4*/ 	.short	0x0000
        /*00f6*/ 	.short	0x0000
        /*00f8*/ 	.byte	0x00, 0xf4, 0x21, 0x00


	//----- nvinfo : EIATTR_MAXREG_COUNT
	.align		4
.L_37:
        /*00fc*/ 	.byte	0x03, 0x1b
        /*00fe*/ 	.short	0x00ff


	//----- nvinfo : EIATTR_NUM_BARRIERS
	.align		4
        /*0100*/ 	.byte	0x02, 0x4c
        /*0102*/ 	.byte	0x01
	.zero		1


	//----- nvinfo : EIATTR_ANNOTATIONS
	.align		4
        /*0104*/ 	.byte	0x04, 0x55
        /*0106*/ 	.short	(.L_39 - .L_38)


	//   ....[0]....
.L_38:
        /*0108*/ 	.word	0x00000001
        /*010c*/ 	.byte	0x70, 0x05, 0x00, 0x00, 0x01, 0x00, 0x00, 0x00, 0x30, 0x06, 0x00, 0x00, 0x01, 0x00, 0x00, 0x00
        /* <DEDUP_REMOVED lines=261> */
        /*116c*/ 	.byte	0x60, 0x04, 0x01, 0x00


	//----- nvinfo : EIATTR_MERCURY_ISA_VERSION
	.align		4
.L_39:
        /*1170*/ 	.byte	0x03, 0x5f
        /*1172*/ 	.short	0x0000


	//----- nvinfo : EIATTR_EXIT_INSTR_OFFSETS
	.align		4
        /*1174*/ 	.byte	0x04, 0x1c
        /*1176*/ 	.short	(.L_41 - .L_40)


	//   ....[0]....
.L_40:
        /*1178*/ 	.word	0x000120e0


	//   ....[1]....
        /*117c*/ 	.word	0x00012110


	//----- nvinfo : EIATTR_REQNTID
	.align		4
.L_41:
        /*1180*/ 	.byte	0x04, 0x10
        /*1182*/ 	.short	(.L_43 - .L_42)
.L_42:
        /*1184*/ 	.word	0x00000100
        /*1188*/ 	.word	0x00000001
        /*118c*/ 	.word	0x00000001
.L_43:


//--------------------- .nv.callgraph             --------------------------
	.section	.nv.callgraph,"",@"SHT_CUDA_CALLGRAPH"
	.align	4
	.sectionentsize	8
	.align		4
        /*0000*/ 	.word	0x00000000
	.align		4
        /*0004*/ 	.word	0xffffffff
	.align		4
        /*0008*/ 	.word	0x00000000
	.align		4
        /*000c*/ 	.word	0xfffffffe
	.align		4
        /*0010*/ 	.word	0x00000000
	.align		4
        /*0014*/ 	.word	0xfffffffd
	.align		4
        /*0018*/ 	.word	0x00000000
	.align		4
        /*001c*/ 	.word	0xfffffffc


//--------------------- .nv.rel.action            --------------------------
	.section	.nv.rel.action,"",@"SHT_CUDA_RELOCINFO"
	.align	8
	.sectionentsize	8
        /*0000*/ 	.byte	0x73, 0x00, 0x00, 0x00, 0x00, 0x00, 0x00, 0x00, 0x00, 0x00, 0x00, 0x11, 0x25, 0x00, 0x05, 0x36


//--------------------- .nv.constant0.matmul_kernel --------------------------
	.section	.nv.constant0.matmul_kernel,"a",@progbits
	.sectionflags	@""
	.align	4
.nv.constant0.matmul_kernel:
	.zero		432


//--------------------- .text.matmul_kernel       --------------------------
	.section	.text.matmul_kernel,"ax",@progbits
	.sectioninfo	@"SHI_REGISTERS=255"
	.align	128
        .global         matmul_kernel
        .type           matmul_kernel,@function
        .size           matmul_kernel,(.L_x_5 - matmul_kernel)
        .other          matmul_kernel,@"STO_CUDA_ENTRY STV_DEFAULT"
matmul_kernel:
.text.matmul_kernel:
[----:B------:R-:W-:-:S03]  /*0000*/  IMAD.MOV.U32 R1, RZ, RZ, c[0x0][0x28] ;  /* 0x00000a00ff017624 */ /* 0x000fc600078e00ff */
[----:B------:R-:W-:Y:S01]  /*0010*/  IMAD.MOV.U32 R0, RZ, RZ, c[0x0][0x17c] ;  /* 0x00005f00ff007624 */ /* 0x000fe200078e00ff */
[----:B------:R-:W0:Y:S01]  /*0020*/  S2R R5, SR_CTAID.X ;  /* 0x0000000000057919 */ /* 0x000e220000002500 */
[----:B------:R-:W-:Y:S01]  /*0030*/  IADD3 R1, R1, -0x338, RZ ;  /* 0xfffffcc801017810 */ /* 0x000fe20007ffe0ff */
[----:B------:R-:W-:Y:S01]  /*0040*/  IMAD.MOV.U32 R132, RZ, RZ, c[0x0][0x180] ;  /* 0x00006000ff847624 */ /* 0x000fe200078e00ff */
[----:B------:R-:W-:Y:S01]  /*0050*/  ULDC UR4, c[0x0][0x180] ;  /* 0x0000600000047ab9 */ /* 0x000fe20000000800 */
[----:B------:R-:W-:Y:S01]  /*0060*/  IADD3 R0, R0, 0x1ff, RZ ;  /* 0x000001ff00007810 */ /* 0x000fe20007ffe0ff */
[----:B------:R-:W1:Y:S01]  /*0070*/  S2R R65, SR_TID.X ;  /* 0x0000000000417919 */ /* 0x000e620000002100 */
[----:B------:R-:W-:Y:S01]  /*0080*/  ULDC.64 UR6, c[0x0][0x118] ;  /* 0x0000460000067ab9 */ /* 0x000fe20000000a00 */
[----:B------:R-:W-:Y:S02]  /*0090*/  IADD3 R132, R132, 0x3f, RZ ;  /* 0x0000003f84847810 */ /* 0x000fe40007ffe0ff */
[----:B------:R-:W-:-:S04]  /*00a0*/  SHF.R.S32.HI R3, RZ, 0x1f, R0 ;  /* 0x0000001fff037819 */ /* 0x000fc80000011400 */
[----:B------:R-:W-:-:S04]  /*00b0*/  LEA.HI R3, R3, R0, RZ, 0x9 ;  /* 0x0000000003037211 */ /* 0x000fc800078f48ff */
[----:B------:R-:W-:-:S05]  /*00c0*/  SHF.R.S32.HI R3, RZ, 0x9, R3 ;  /* 0x00000009ff037819 */ /* 0x000fca0000011403 */
[----:B------:R-:W-:Y:S01]  /*00d0*/  IMAD.SHL.U32 R4, R3, 0x8, RZ ;  /* 0x0000000803047824 */ /* 0x000fe200078e00ff */
[----:B0-----:R-:W-:-:S04]  /*00e0*/  IABS R8, R5 ;  /* 0x0000000500087213 */ /* 0x001fc80000000000 */
[-C--:B------:R-:W-:Y:S02]  /*00f0*/  IABS R7, R4.reuse ;  /* 0x0000000400077213 */ /* 0x080fe40000000000 */
[----:B------:R-:W-:Y:S02]  /*0100*/  IABS R10, R4 ;  /* 0x00000004000a7213 */ /* 0x000fe40000000000 */
[----:B------:R-:W0:Y:S01]  /*0110*/  I2F.RP R0, R7 ;  /* 0x0000000700007306 */ /* 0x000e220000209400 */
[C---:B-1----:R-:W-:Y:S02]  /*0120*/  LOP3.LUT R31, R65.reuse, 0xc0, RZ, 0xc0, !PT ;  /* 0x000000c0411f7812 */ /* 0x042fe400078ec0ff */
[----:B------:R-:W-:-:S05]  /*0130*/  LOP3.LUT R69, R65, 0x3f, RZ, 0xc0, !PT ;  /* 0x0000003f41457812 */ /* 0x000fca00078ec0ff */
[----:B0-----:R-:W0:Y:S02]  /*0140*/  MUFU.RCP R0, R0 ;  /* 0x0000000000007308 */ /* 0x001e240000001000 */
[----:B0-----:R-:W-:Y:S01]  /*0150*/  IADD3 R2, R0, 0xffffffe, RZ ;  /* 0x0ffffffe00027810 */ /* 0x001fe20007ffe0ff */
[----:B------:R-:W-:-:S05]  /*0160*/  IMAD.MOV R0, RZ, RZ, -R10 ;  /* 0x000000ffff007224 */ /* 0x000fca00078e0a0a */
[----:B------:R0:W1:Y:S02]  /*0170*/  F2I.FTZ.U32.TRUNC.NTZ R3, R2 ;  /* 0x0000000200037305 */ /* 0x000064000021f000 */
[----:B0-----:R-:W-:Y:S02]  /*0180*/  IMAD.MOV.U32 R2, RZ, RZ, RZ ;  /* 0x000000ffff027224 */ /* 0x001fe400078e00ff */
[----:B-1----:R-:W-:-:S04]  /*0190*/  IMAD.MOV R6, RZ, RZ, -R3 ;  /* 0x000000ffff067224 */ /* 0x002fc800078e0a03 */
[----:B------:R-:W-:Y:S02]  /*01a0*/  IMAD R9, R6, R7, RZ ;  /* 0x0000000706097224 */ /* 0x000fe400078e02ff */
[----:B------:R-:W-:Y:S02]  /*01b0*/  IMAD.MOV.U32 R6, RZ, RZ, R8 ;  /* 0x000000ffff067224 */ /* 0x000fe400078e0008 */
[----:B------:R-:W-:-:S06]  /*01c0*/  IMAD.HI.U32 R3, R3, R9, R2 ;  /* 0x0000000903037227 */ /* 0x000fcc00078e0002 */
[----:B------:R-:W-:-:S04]  /*01d0*/  IMAD.HI.U32 R3, R3, R6, RZ ;  /* 0x0000000603037227 */ /* 0x000fc800078e00ff */
[----:B------:R-:W-:-:S05]  /*01e0*/  IMAD R0, R3, R0, R6 ;  /* 0x0000000003007224 */ /* 0x000fca00078e0206 */
[----:B------:R-:W-:-:S13]  /*01f0*/  ISETP.GT.U32.AND P1, PT, R7, R0, PT ;  /* 0x000000000700720c */ /* 0x000fda0003f24070 */
[----:B------:R-:W-:Y:S01]  /*0200*/  @!P1 IMAD.IADD R0, R0, 0x1, -R7 ;  /* 0x0000000100009824 */ /* 0x000fe200078e0a07 */
[----:B------:R-:W-:Y:S02]  /*0210*/  @!P1 IADD3 R3, R3, 0x1, RZ ;  /* 0x0000000103039810 */ /* 0x000fe40007ffe0ff */
[----:B------:R-:W-:Y:S02]  /*0220*/  ISETP.NE.AND P1, PT, R4, RZ, PT ;  /* 0x000000ff0400720c */ /* 0x000fe40003f25270 */
[----:B------:R-:W-:Y:S02]  /*0230*/  ISETP.GE.U32.AND P0, PT, R0, R7, PT ;  /* 0x000000070000720c */ /* 0x000fe40003f06070 */
[----:B------:R-:W-:-:S04]  /*0240*/  LOP3.LUT R0, R5, R4, RZ, 0x3c, !PT ;  /* 0x0000000405007212 */ /* 0x000fc800078e3cff */
[----:B------:R-:W-:Y:S01]  /*0250*/  ISETP.GE.AND P2, PT, R0, RZ, PT ;  /* 0x000000ff0000720c */ /* 0x000fe20003f46270 */
[----:B------:R-:W-:-:S05]  /*0260*/  IMAD.MOV.U32 R0, RZ, RZ, 0x1f ;  /* 0x0000001fff007424 */ /* 0x000fca00078e00ff */
[----:B------:R-:W-:Y:S02]  /*0270*/  IADD3 R0, R0, c[0x0][0x178], RZ ;  /* 0x00005e0000007a10 */ /* 0x000fe40007ffe0ff */
[----:B------:R-:W-:-:S05]  /*0280*/  @P0 IADD3 R3, R3, 0x1, RZ ;  /* 0x0000000103030810 */ /* 0x000fca0007ffe0ff */
[----:B------:R-:W-:Y:S01]  /*0290*/  IMAD.MOV.U32 R2, RZ, RZ, R3 ;  /* 0x000000ffff027224 */ /* 0x000fe200078e0003 */
[----:B------:R-:W-:-:S03]  /*02a0*/  SHF.R.S32.HI R3, RZ, 0x1f, R0 ;  /* 0x0000001fff037819 */ /* 0x000fc60000011400 */
[----:B------:R-:W-:Y:S01]  /*02b0*/  @!P2 IMAD.MOV R2, RZ, RZ, -R2 ;  /* 0x000000ffff02a224 */ /* 0x000fe200078e0a02 */
[----:B------:R-:W-:Y:S02]  /*02c0*/  @!P1 LOP3.LUT R2, RZ, R4, RZ, 0x33, !PT ;  /* 0x00000004ff029212 */ /* 0x000fe400078e33ff */
[----:B------:R-:W-:-:S03]  /*02d0*/  LEA.HI R3, R3, R0, RZ, 0x5 ;  /* 0x0000000003037211 */ /* 0x000fc600078f28ff */
[----:B------:R-:W-:Y:S02]  /*02e0*/  IMAD.SHL.U32 R6, R2, 0x8, RZ ;  /* 0x0000000802067824 */ /* 0x000fe400078e00ff */
[----:B------:R-:W-:-:S03]  /*02f0*/  IMAD.MOV R2, RZ, RZ, -R2 ;  /* 0x000000ffff027224 */ /* 0x000fc600078e0a02 */
[----:B------:R-:W-:Y:S01]  /*0300*/  LEA.HI.SX32 R3, R3, -R6, 0x1b ;  /* 0x8000000603037211 */ /* 0x000fe200078fdaff */
[----:B------:R-:W-:-:S03]  /*0310*/  IMAD R4, R4, R2, R5 ;  /* 0x0000000204047224 */ /* 0x000fc600078e0205 */
[----:B------:R-:W-:Y:S02]  /*0320*/  IMNMX R11, R3, 0x8, PT ;  /* 0x00000008030b7817 */ /* 0x000fe40003800200 */
[----:B------:R-:W-:Y:S02]  /*0330*/  IABS R9, R4 ;  /* 0x0000000400097213 */ /* 0x000fe40000000000 */
[----:B------:R-:W-:-:S04]  /*0340*/  IABS R7, R11 ;  /* 0x0000000b00077213 */ /* 0x000fc80000000000 */
[----:B------:R-:W0:Y:S08]  /*0350*/  I2F.RP R0, R7 ;  /* 0x0000000700007306 */ /* 0x000e300000209400 */
[----:B0-----:R-:W0:Y:S02]  /*0360*/  MUFU.RCP R0, R0 ;  /* 0x0000000000007308 */ /* 0x001e240000001000 */
[----:B0-----:R-:W-:-:S06]  /*0370*/  IADD3 R3, R0, 0xffffffe, RZ ;  /* 0x0ffffffe00037810 */ /* 0x001fcc0007ffe0ff */
[----:B------:R-:W0:Y:S02]  /*0380*/  F2I.FTZ.U32.TRUNC.NTZ R3, R3 ;  /* 0x0000000300037305 */ /* 0x000e24000021f000 */
[----:B0-----:R-:W-:-:S04]  /*0390*/  IMAD.MOV R8, RZ, RZ, -R3 ;  /* 0x000000ffff087224 */ /* 0x001fc800078e0a03 */
[----:B------:R-:W-:Y:S01]  /*03a0*/  IMAD.MOV.U32 R2, RZ, RZ, R8 ;  /* 0x000000ffff027224 */ /* 0x000fe200078e0008 */
[----:B------:R-:W-:-:S03]  /*03b0*/  IABS R8, R11 ;  /* 0x0000000b00087213 */ /* 0x000fc60000000000 */
[----:B------:R-:W-:Y:S02]  /*03c0*/  IMAD R5, R2, R7, RZ ;  /* 0x0000000702057224 */ /* 0x000fe400078e02ff */
[----:B------:R-:W-:Y:S02]  /*03d0*/  IMAD.MOV.U32 R2, RZ, RZ, RZ ;  /* 0x000000ffff027224 */ /* 0x000fe400078e00ff */
[----:B------:R-:W-:Y:S02]  /*03e0*/  IMAD.MOV R0, RZ, RZ, -R8 ;  /* 0x000000ffff007224 */ /* 0x000fe400078e0a08 */
[----:B------:R-:W-:Y:S01]  /*03f0*/  IMAD.HI.U32 R2, R3, R5, R2 ;  /* 0x0000000503027227 */ /* 0x000fe200078e0002 */
[----:B------:R-:W-:-:S05]  /*0400*/  LOP3.LUT R3, R65, 0x1f, RZ, 0xc0, !PT ;  /* 0x0000001f41037812 */ /* 0x000fca00078ec0ff */
        /* <DEDUP_REMOVED lines=8> */
[----:B------:R-:W-:-:S07]  /*0490*/  ISETP.GE.AND P2, PT, R0, RZ, PT ;  /* 0x000000ff0000720c */ /* 0x000fce0003f46270 */
[----:B------:R-:W-:Y:S02]  /*04a0*/  @P0 IADD3 R2, R2, 0x1, RZ ;  /* 0x0000000102020810 */ /* 0x000fe40007ffe0ff */
[----:B------:R-:W-:-:S04]  /*04b0*/  ISETP.GT.AND P0, PT, R132, 0x3f, PT ;  /* 0x0000003f8400780c */ /* 0x000fc80003f04270 */
[----:B------:R-:W-:Y:S01]  /*04c0*/  @!P2 IMAD.MOV R2, RZ, RZ, -R2 ;  /* 0x000000ffff02a224 */ /* 0x000fe200078e0a02 */
[----:B------:R-:W-:-:S05]  /*04d0*/  @!P1 LOP3.LUT R2, RZ, R11, RZ, 0x33, !PT ;  /* 0x0000000bff029212 */ /* 0x000fca00078e33ff */
[----:B------:R-:W-:-:S04]  /*04e0*/  IMAD.MOV R0, RZ, RZ, -R2 ;  /* 0x000000ffff007224 */ /* 0x000fc800078e0a02 */
[----:B------:R-:W-:Y:S01]  /*04f0*/  IMAD R0, R11, R0, R4 ;  /* 0x000000000b007224 */ /* 0x000fe200078e0204 */
[----:B------:R-:W-:-:S03]  /*0500*/  SHF.R.U32.HI R4, RZ, 0x5, R65 ;  /* 0x00000005ff047819 */ /* 0x000fc60000011641 */
[----:B------:R-:W-:Y:S01]  /*0510*/  IMAD.IADD R0, R6, 0x1, R0 ;  /* 0x0000000106007824 */ /* 0x000fe200078e0200 */
[----:B------:R-:W-:-:S03]  /*0520*/  SGXT.U32 R63, R4, 0x3 ;  /* 0x00000003043f781a */ /* 0x000fc60000000000 */
[----:B------:R-:W-:Y:S01]  /*0530*/  IMAD R71, R0, 0x20, R3 ;  /* 0x0000002000477824 */ /* 0x000fe200078e0203 */
[C---:B------:R-:W-:Y:S01]  /*0540*/  LOP3.LUT R37, R63.reuse, 0x8, RZ, 0xfc, !PT ;  /* 0x000000083f257812 */ /* 0x040fe200078efcff */
[----:B------:R-:W-:Y:S01]  /*0550*/  IMAD.SHL.U32 R0, R2, 0x200, RZ ;  /* 0x0000020002007824 */ /* 0x000fe200078e00ff */
[C---:B------:R-:W-:Y:S02]  /*0560*/  LOP3.LUT R39, R63.reuse, 0x10, RZ, 0xfc, !PT ;  /* 0x000000103f277812 */ /* 0x040fe400078efcff */
[----:B------:R0:W-:Y:S01]  /*0570*/  STL [R1+0x1ac], R71 ;  /* 0x0001ac4701007387 */ /* 0x0001e20000100800 */
[C---:B------:R-:W-:Y:S02]  /*0580*/  LOP3.LUT R45, R63.reuse, 0x18, RZ, 0xfc, !PT ;  /* 0x000000183f2d7812 */ /* 0x040fe400078efcff */
[C---:B------:R-:W-:Y:S02]  /*0590*/  LOP3.LUT R47, R63.reuse, 0x20, RZ, 0xfc, !PT ;  /* 0x000000203f2f7812 */ /* 0x040fe400078efcff */
[----:B------:R-:W-:-:S02]  /*05a0*/  LOP3.LUT R53, R63, 0x28, RZ, 0xfc, !PT ;  /* 0x000000283f357812 */ /* 0x000fc400078efcff */
[C---:B------:R-:W-:Y:S02]  /*05b0*/  LOP3.LUT R55, R63.reuse, 0x30, RZ, 0xfc, !PT ;  /* 0x000000303f377812 */ /* 0x040fe400078efcff */
[----:B------:R-:W-:Y:S01]  /*05c0*/  LOP3.LUT R61, R63, 0x38, RZ, 0xfc, !PT ;  /* 0x000000383f3d7812 */ /* 0x000fe200078efcff */
[----:B------:R-:W-:Y:S05]  /*05d0*/  @P0 BRA `(.L_x_0) ;  /* 0x0000013000000947 */ /* 0x000fea0003800000 */
[----:B0-----:R-:W-:Y:S01]  /*05e0*/  IMAD.SHL.U32 R2, R65, 0x20, RZ ;  /* 0x0000002041027824 */ /* 0x001fe200078e00ff */
[----:B------:R-:W-:Y:S01]  /*05f0*/  CS2R R84, SRZ ;  /* 0x0000000000547805 */ /* 0x000fe2000001ff00 */
[----:B------:R-:W-:Y:S01]  /*0600*/  CS2R R86, SRZ ;  /* 0x0000000000567805 */ /* 0x000fe2000001ff00 */
[----:B------:R-:W-:Y:S01]  /*0610*/  CS2R R24, SRZ ;  /* 0x0000000000187805 */ /* 0x000fe2000001ff00 */
[----:B------:R-:W-:Y:S01]  /*0620*/  CS2R R26, SRZ ;  /* 0x00000000001a7805 */ /* 0x000fe2000001ff00 */
[----:B------:R0:W-:Y:S01]  /*0630*/  STL [R1+0x1b0], R2 ;  /* 0x0001b00201007387 */ /* 0x0001e20000100800 */
[----:B------:R-:W-:Y:S01]  /*0640*/  CS2R R20, SRZ ;  /* 0x0000000000147805 */ /* 0x000fe2000001ff00 */
        /* <DEDUP_REMOVED lines=11> */
[----:B------:R-:W-:Y:S05]  /*0700*/  BRA `(.L_x_1) ;  /* 0x0000fd4000007947 */ /* 0x000fea0003800000 */
.L_x_0:
[----:B0-----:R-:W-:Y:S02]  /*0710*/  IABS R4, c[0x0][0x17c] ;  /* 0x00005f0000047a13 */ /* 0x001fe40000000000 */
[----:B------:R-:W-:-:S02]  /*0720*/  IABS R13, c[0x0][0x178] ;  /* 0x00005e00000d7a13 */ /* 0x000fc40000000000 */
[----:B------:R-:W0:Y:S01]  /*0730*/  I2F.RP R3, R4 ;  /* 0x0000000400037306 */ /* 0x000e220000209400 */
[----:B------:R-:W-:Y:S02]  /*0740*/  LEA.HI R2, R31, R0, RZ, 0x1a ;  /* 0x000000001f027211 */ /* 0x000fe400078fd0ff */
[----:B------:R-:W-:Y:S02]  /*0750*/  LOP3.LUT R93, RZ, c[0x0][0x17c], RZ, 0x33, !PT ;  /* 0x00005f00ff5d7a12 */ /* 0x000fe400078e33ff */
[----:B------:R-:W-:Y:S02]  /*0760*/  IABS R94, R2 ;  /* 0x00000002005e7213 */ /* 0x000fe40000000000 */
[C---:B------:R-:W-:Y:S01]  /*0770*/  ISETP.GE.AND P4, PT, R2.reuse, RZ, PT ;  /* 0x000000ff0200720c */ /* 0x040fe20003f86270 */
[----:B------:R-:W1:Y:S01]  /*0780*/  I2F.RP R5, R13 ;  /* 0x0000000d00057306 */ /* 0x000e620000209400 */
[C---:B------:R-:W-:Y:S02]  /*0790*/  IADD3 R15, R2.reuse, 0x1e0, RZ ;  /* 0x000001e0020f7810 */ /* 0x040fe40007ffe0ff */
[----:B------:R-:W-:-:S02]  /*07a0*/  IADD3 R17, R2, 0x1b8, RZ ;  /* 0x000001b802117810 */ /* 0x000fc40007ffe0ff */
[----:B------:R-:W-:Y:S02]  /*07b0*/  IABS R28, R15 ;  /* 0x0000000f001c7213 */ /* 0x000fe40000000000 */
[----:B------:R-:W-:Y:S01]  /*07c0*/  IABS R70, R17 ;  /* 0x0000001100467213 */ /* 0x000fe20000000000 */
[----:B0-----:R-:W0:Y:S01]  /*07d0*/  MUFU.RCP R3, R3 ;  /* 0x0000000300037308 */ /* 0x001e220000001000 */
[C---:B------:R-:W-:Y:S02]  /*07e0*/  IADD3 R19, R2.reuse, 0x1b0, RZ ;  /* 0x000001b002137810 */ /* 0x040fe40007ffe0ff */
[C---:B------:R-:W-:Y:S02]  /*07f0*/  IADD3 R18, R2.reuse, 0x1b4, RZ ;  /* 0x000001b402127810 */ /* 0x040fe40007ffe0ff */
[----:B------:R-:W-:Y:S02]  /*0800*/  IABS R116, R19 ;  /* 0x0000001300747213 */ /* 0x000fe40000000000 */
[----:B------:R-:W-:Y:S01]  /*0810*/  IABS R78, R18 ;  /* 0x00000012004e7213 */ /* 0x000fe20000000000 */
[----:B-1----:R-:W1:Y:S01]  /*0820*/  MUFU.RCP R5, R5 ;  /* 0x0000000500057308 */ /* 0x002e620000001000 */
[----:B------:R-:W-:-:S02]  /*0830*/  IADD3 R21, R2, 0x18, RZ ;  /* 0x0000001802157810 */ /* 0x000fc40007ffe0ff */
[C---:B------:R-:W-:Y:S02]  /*0840*/  IADD3 R23, R2.reuse, 0x14, RZ ;  /* 0x0000001402177810 */ /* 0x040fe40007ffe0ff */
[----:B------:R-:W-:Y:S02]  /*0850*/  IABS R24, R21 ;  /* 0x0000001500187213 */ /* 0x000fe40000000000 */
[C---:B------:R-:W-:Y:S02]  /*0860*/  IADD3 R25, R2.reuse, 0x10, RZ ;  /* 0x0000001002197810 */ /* 0x040fe40007ffe0ff */
[----:B0-----:R-:W-:Y:S02]  /*0870*/  IADD3 R6, R3, 0xffffffe, RZ ;  /* 0x0ffffffe03067810 */ /* 0x001fe40007ffe0ff */
[----:B------:R-:W-:Y:S02]  /*0880*/  IABS R184, R25 ;  /* 0x0000001900b87213 */ /* 0x000fe40000000000 */
[----:B------:R0:W2:Y:S01]  /*0890*/  F2I.FTZ.U32.TRUNC.NTZ R7, R6 ;  /* 0x0000000600077305 */ /* 0x0000a2000021f000 */
[----:B------:R-:W-:-:S02]  /*08a0*/  IADD3 R27, R2, 0xc, RZ ;  /* 0x0000000c021b7810 */ /* 0x000fc40007ffe0ff */
[----:B-1----:R-:W-:Y:S02]  /*08b0*/  IADD3 R8, R5, 0xffffffe, RZ ;  /* 0x0ffffffe05087810 */ /* 0x002fe40007ffe0ff */
[----:B------:R-:W-:Y:S02]  /*08c0*/  IABS R92, R27 ;  /* 0x0000001b005c7213 */ /* 0x000fe40000000000 */
[----:B------:R-:W-:Y:S01]  /*08d0*/  IADD3 R29, R2, 0x8, RZ ;  /* 0x00000008021d7810 */ /* 0x000fe20007ffe0ff */
[----:B------:R1:W3:Y:S01]  /*08e0*/  F2I.FTZ.U32.TRUNC.NTZ R9, R8 ;  /* 0x0000000800097305 */ /* 0x0002e2000021f000 */
[----:B0-----:R-:W-:Y:S02]  /*08f0*/  IMAD.MOV.U32 R6, RZ, RZ, RZ ;  /* 0x000000ffff067224 */ /* 0x001fe400078e00ff */
[----:B--2---:R-:W-:Y:S02]  /*0900*/  IMAD.MOV R11, RZ, RZ, -R7 ;  /* 0x000000ffff0b7224 */ /* 0x004fe400078e0a07 */
[----:B-1----:R-:W-:-:S02]  /*0910*/  IMAD.MOV.U32 R8, RZ, RZ, RZ ;  /* 0x000000ffff087224 */ /* 0x002fc400078e00ff */
[----:B------:R-:W-:-:S04]  /*0920*/  IMAD R11, R11, R4, RZ ;  /* 0x000000040b0b7224 */ /* 0x000fc800078e02ff */
[----:B------:R-:W-:Y:S01]  /*0930*/  IMAD.HI.U32 R3, R7, R11, R6 ;  /* 0x0000000b07037227 */ /* 0x000fe200078e0006 */
[----:B------:R-:W-:Y:S02]  /*0940*/  IADD3 R11, R2, 0x1fc, RZ ;  /* 0x000001fc020b7810 */ /* 0x000fe40007ffe0ff */
[----:B------:R-:W-:Y:S01]  /*0950*/  IABS R6, R71 ;  /* 0x0000004700067213 */ /* 0x000fe20000000000 */
[----:B---3--:R-:W-:Y:S01]  /*0960*/  IMAD.MOV R10, RZ, RZ, -R9 ;  /* 0x000000ffff0a7224 */ /* 0x008fe200078e0a09 */
[----:B------:R-:W-:Y:S01]  /*0970*/  ISETP.GE.AND P0, PT, R11, RZ, PT ;  /* 0x000000ff0b00720c */ /* 0x000fe20003f06270 */
[----:B------:R-:W-:-:S04]  /*0980*/  IMAD.HI.U32 R5, R3, R94, RZ ;  /* 0x0000005e03057227 */ /* 0x000fc800078e00ff */
[----:B------:R-:W-:Y:S02]  /*0990*/  IMAD.MOV R5, RZ, RZ, -R5 ;  /* 0x000000ffff057224 */ /* 0x000fe400078e0a05 */
[----:B------:R-:W-:Y:S01]  /*09a0*/  IMAD R7, R10, R13, RZ ;  /* 0x0000000d0a077224 */ /* 0x000fe200078e02ff */
[----:B------:R-:W-:Y:S01]  /*09b0*/  IABS R10, R11 ;  /* 0x0000000b000a7213 */ /* 0x000fe20000000000 */
[----:B------:R-:W-:Y:S01]  /*09c0*/  IMAD R94, R4, R5, R94 ;  /* 0x00000005045e7224 */ /* 0x000fe200078e025e */
[----:B------:R-:W-:Y:S01]  /*09d0*/  SHF.R.S32.HI R5, RZ, 0x1f, R132 ;  /* 0x0000001fff057819 */ /* 0x000fe20000011484 */
[----:B------:R-:W-:Y:S01]  /*09e0*/  IMAD.HI.U32 R8, R9, R7, R8 ;  /* 0x0000000709087227 */ /* 0x000fe200078e0008 */
[----:B------:R-:W-:Y:S02]  /*09f0*/  IADD3 R11, R2, 0x1e8, RZ ;  /* 0x000001e8020b7810 */ /* 0x000fe40007ffe0ff */
[----:B------:R-:W-:Y:S01]  /*0a00*/  ISETP.GT.U32.AND P2, PT, R4, R94, PT ;  /* 0x0000005e0400720c */ /* 0x000fe20003f44070 */
[----:B------:R-:W-:Y:S01]  /*0a10*/  IMAD.MOV.U32 R9, RZ, RZ, R6 ;  /* 0x000000ffff097224 */ /* 0x000fe200078e0006 */
[----:B------:R-:W-:Y:S01]  /*0a20*/  LEA.HI R132, R5, R132, RZ, 0x6 ;  /* 0x0000008405847211 */ /* 0x000fe200078f30ff */
[----:B------:R-:W-:Y:S01]  /*0a30*/  IMAD.HI.U32 R6, R3, R10, RZ ;  /* 0x0000000a03067227 */ /* 0x000fe200078e00ff */
[----:B------:R-:W-:-:S02]  /*0a40*/  IADD3 R5, R2, 0x1f8, RZ ;  /* 0x000001f802057810 */ /* 0x000fc40007ffe0ff */
[----:B------:R-:W-:Y:S01]  /*0a50*/  IABS R22, R11 ;  /* 0x0000000b00167213 */ /* 0x000fe20000000000 */
[----:B------:R-:W-:Y:S01]  /*0a60*/  IMAD.MOV R7, RZ, RZ, -R6 ;  /* 0x000000ffff077224 */ /* 0x000fe200078e0a06 */
[----:B------:R-:W-:Y:S01]  /*0a70*/  IABS R12, R5 ;  /* 0x00000005000c7213 */ /* 0x000fe20000000000 */
[----:B------:R-:W-:Y:S01]  /*0a80*/  IMAD.HI.U32 R8, R8, R9, RZ ;  /* 0x0000000908087227 */ /* 0x000fe200078e00ff */
[----:B------:R-:W-:Y:S02]  /*0a90*/  ISETP.GE.AND P3, PT, R5, RZ, PT ;  /* 0x000000ff0500720c */ /* 0x000fe40003f66270 */
[----:B------:R-:W-:Y:S01]  /*0aa0*/  IADD3 R6, R2, 0x1f4, RZ ;  /* 0x000001f402067810 */ /* 0x000fe20007ffe0ff */
[----:B------:R-:W-:Y:S01]  /*0ab0*/  IMAD R10, R4, R7, R10 ;  /* 0x00000007040a7224 */ /* 0x000fe200078e020a */
[----:B------:R-:W-:Y:S01]  /*0ac0*/  SHF.R.S32.HI R132, RZ, 0x6, R132 ;  /* 0x00000006ff847819 */ /* 0x000fe20000011484 */
[----:B------:R-:W-:Y:S01]  /*0ad0*/  @!P2 IMAD.IADD R94, R94, 0x1, -R4 ;  /* 0x000000015e5ea824 */ /* 0x000fe200078e0a04 */
[----:B------:R-:W-:Y:S01]  /*0ae0*/  IABS R14, R6 ;  /* 0x00000006000e7213 */ /* 0x000fe20000000000 */
[----:B------:R-:W-:Y:S01]  /*0af0*/  IMAD.MOV R8, RZ, RZ, -R8 ;  /* 0x000000ffff087224 */ /* 0x000fe200078e0a08 */
[C---:B------:R-:W-:Y:S01]  /*0b00*/  ISETP.GT.U32.AND P2, PT, R4.reuse, R10, PT ;  /* 0x0000000a0400720c */ /* 0x040fe20003f44070 */
[----:B------:R-:W-:Y:S01]  /*0b10*/  IMAD.HI.U32 R5, R3, R12, RZ ;  /* 0x0000000c03057227 */ /* 0x000fe200078e00ff */
[----:B------:R-:W-:-:S02]  /*0b20*/  ISETP.GT.U32.AND P6, PT, R4, R94, PT ;  /* 0x0000005e0400720c */ /* 0x000fc40003fc4070 */
[----:B------:R-:W-:Y:S01]  /*0b30*/  ISETP.GE.AND P5, PT, R6, RZ, PT ;  /* 0x000000ff0600720c */ /* 0x000fe20003fa6270 */
[----:B------:R-:W-:Y:S01]  /*0b40*/  IMAD R8, R13, R8, R9 ;  /* 0x000000080d087224 */ /* 0x000fe200078e0209 */
[----:B------:R-:W-:Y:S01]  /*0b50*/  IADD3 R9, R2, 0x1f0, RZ ;  /* 0x000001f002097810 */ /* 0x000fe20007ffe0ff */
[----:B------:R-:W-:Y:S02]  /*0b60*/  IMAD.MOV R7, RZ, RZ, -R5 ;  /* 0x000000ffff077224 */ /* 0x000fe400078e0a05 */
[----:B------:R-:W-:Y:S01]  /*0b70*/  IMAD.HI.U32 R6, R3, R14, RZ ;  /* 0x0000000e03067227 */ /* 0x000fe200078e00ff */
[----:B------:R-:W-:Y:S02]  /*0b80*/  ISETP.GT.U32.AND P1, PT, R13, R8, PT ;  /* 0x000000080d00720c */ /* 0x000fe40003f24070 */
[----:B------:R-:W-:Y:S01]  /*0b90*/  IABS R16, R9 ;  /* 0x0000000900107213 */ /* 0x000fe20000000000 */
[--C-:B------:R-:W-:Y:S01]  /*0ba0*/  @!P2 IMAD.IADD R10, R10, 0x1, -R4.reuse ;  /* 0x000000010a0aa824 */ /* 0x100fe200078e0a04 */
[----:B------:R-:W-:Y:S01]  /*0bb0*/  ISETP.GE.AND P2, PT, R9, RZ, PT ;  /* 0x000000ff0900720c */ /* 0x000fe20003f46270 */
[----:B------:R-:W-:-:S02]  /*0bc0*/  @!P6 IMAD.IADD R94, R94, 0x1, -R4 ;  /* 0x000000015e5ee824 */ /* 0x000fc400078e0a04 */
[----:B------:R-:W-:Y:S01]  /*0bd0*/  IMAD.HI.U32 R5, R3, R16, RZ ;  /* 0x0000001003057227 */ /* 0x000fe200078e00ff */
[----:B------:R-:W-:-:S03]  /*0be0*/  ISETP.GT.U32.AND P6, PT, R4, R10, PT ;  /* 0x0000000a0400720c */ /* 0x000fc60003fc4070 */
[----:B------:R-:W-:Y:S02]  /*0bf0*/  IMAD.MOV R5, RZ, RZ, -R5 ;  /* 0x000000ffff057224 */ /* 0x000fe400078e0a05 */
[----:B------:R-:W-:Y:S02]  /*0c00*/  @!P1 IMAD.IADD R8, R8, 0x1, -R13 ;  /* 0x0000000108089824 */ /* 0x000fe400078e0a0d */
[C---:B------:R-:W-:Y:S02]  /*0c10*/  IMAD R12, R4.reuse, R7, R12 ;  /* 0x00000007040c7224 */ /* 0x040fe400078e020c */
[C---:B------:R-:W-:Y:S01]  /*0c20*/  IMAD R16, R4.reuse, R5, R16 ;  /* 0x0000000504107224 */ /* 0x040fe200078e0210 */
[----:B------:R-:W-:Y:S01]  /*0c30*/  ISETP.GT.U32.AND P1, PT, R13, R8, PT ;  /* 0x000000080d00720c */ /* 0x000fe20003f24070 */
[----:B------:R-:W-:Y:S01]  /*0c40*/  @!P4 IMAD.MOV R94, RZ, RZ, -R94 ;  /* 0x000000ffff5ec224 */ /* 0x000fe200078e0a5e */
[----:B------:R-:W-:Y:S01]  /*0c50*/  ISETP.GT.U32.AND P4, PT, R4, R12, PT ;  /* 0x0000000c0400720c */ /* 0x000fe20003f84070 */
[----:B------:R-:W-:Y:S01]  /*0c60*/  @!P6 IMAD.IADD R10, R10, 0x1, -R4 ;  /* 0x000000010a0ae824 */ /* 0x000fe200078e0a04 */
[----:B------:R-:W-:Y:S01]  /*0c70*/  IADD3 R5, R2, 0x1ec, RZ ;  /* 0x000001ec02057810 */ /* 0x000fe20007ffe0ff */
[----:B------:R-:W-:-:S02]  /*0c80*/  IMAD.MOV R7, RZ, RZ, -R6 ;  /* 0x000000ffff077224 */ /* 0x000fc400078e0a06 */
[----:B------:R-:W-:Y:S01]  /*0c90*/  @!P0 IMAD.MOV R10, RZ, RZ, -R10 ;  /* 0x000000ffff0a8224 */ /* 0x000fe200078e0a0a */
[C---:B------:R-:W-:Y:S01]  /*0ca0*/  ISETP.GT.U32.AND P0, PT, R4.reuse, R16, PT ;  /* 0x000000100400720c */ /* 0x040fe20003f04070 */
[----:B------:R-:W-:Y:S01]  /*0cb0*/  IMAD R14, R4, R7, R14 ;  /* 0x00000007040e7224 */ /* 0x000fe200078e020e */
[----:B------:R-:W-:Y:S01]  /*0cc0*/  IABS R20, R5 ;  /* 0x0000000500147213 */ /* 0x000fe20000000000 */
[----:B------:R-:W-:Y:S01]  /*0cd0*/  IMAD.HI.U32 R6, R3, R22, RZ ;  /* 0x0000001603067227 */ /* 0x000fe200078e00ff */
[----:B------:R-:W-:-:S03]  /*0ce0*/  ISETP.GE.AND P6, PT, R5, RZ, PT ;  /* 0x000000ff0500720c */ /* 0x000fc60003fc6270 */
[----:B------:R-:W-:Y:S01]  /*0cf0*/  @!P1 IMAD.IADD R8, R8, 0x1, -R13 ;  /* 0x0000000108089824 */ /* 0x000fe200078e0a0d */
[----:B------:R-:W-:Y:S01]  /*0d00*/  ISETP.GT.U32.AND P1, PT, R4, R14, PT ;  /* 0x0000000e0400720c */ /* 0x000fe20003f24070 */
[----:B------:R-:W-:Y:S01]  /*0d10*/  @!P4 IMAD.IADD R12, R12, 0x1, -R4 ;  /* 0x000000010c0cc824 */ /* 0x000fe200078e0a04 */
[----:B------:R-:W-:Y:S01]  /*0d20*/  IADD3 R13, R2, 0x1e4, RZ ;  /* 0x000001e4020d7810 */ /* 0x000fe20007ffe0ff */
[----:B------:R-:W-:-:S03]  /*0d30*/  IMAD.HI.U32 R5, R3, R20, RZ ;  /* 0x0000001403057227 */ /* 0x000fc600078e00ff */
[----:B------:R-:W-:Y:S01]  /*0d40*/  ISETP.GT.U32.AND P4, PT, R4, R12, PT ;  /* 0x0000000c0400720c */ /* 0x000fe20003f84070 */
[----:B------:R-:W-:Y:S01]  /*0d50*/  @!P0 IMAD.IADD R16, R16, 0x1, -R4 ;  /* 0x0000000110108824 */ /* 0x000fe200078e0a04 */
[----:B------:R-:W-:Y:S01]  /*0d60*/  IABS R26, R13 ;  /* 0x0000000d001a7213 */ /* 0x000fe20000000000 */
[----:B------:R-:W-:Y:S02]  /*0d70*/  IMAD.MOV R7, RZ, RZ, -R5 ;  /* 0x000000ffff077224 */ /* 0x000fe400078e0a05 */
[----:B------:R-:W-:Y:S01]  /*0d80*/  IMAD.MOV R9, RZ, RZ, -R6 ;  /* 0x000000ffff097224 */ /* 0x000fe200078e0a06 */
[----:B------:R-:W-:Y:S01]  /*0d90*/  ISETP.GT.U32.AND P0, PT, R4, R16, PT ;  /* 0x000000100400720c */ /* 0x000fe20003f04070 */
[----:B------:R-:W-:-:S04]  /*0da0*/  IMAD.HI.U32 R6, R3, R28, RZ ;  /* 0x0000001c03067227 */ /* 0x000fc800078e00ff */
[----:B------:R-:W-:Y:S02]  /*0db0*/  @!P1 IMAD.IADD R14, R14, 0x1, -R4 ;  /* 0x000000010e0e9824 */ /* 0x000fe400078e0a04 */
[C---:B------:R-:W-:Y:S02]  /*0dc0*/  IMAD R20, R4.reuse, R7, R20 ;  /* 0x0000000704147224 */ /* 0x040fe400078e0214 */
[----:B------:R-:W-:Y:S01]  /*0dd0*/  IMAD.MOV R7, RZ, RZ, -R6 ;  /* 0x000000ffff077224 */ /* 0x000fe200078e0a06 */
[----:B------:R-:W-:Y:S01]  /*0de0*/  ISETP.GT.U32.AND P1, PT, R4, R14, PT ;  /* 0x0000000e0400720c */ /* 0x000fe20003f24070 */
[----:B------:R-:W-:Y:S01]  /*0df0*/  @!P4 IMAD.IADD R12, R12, 0x1, -R4 ;  /* 0x000000010c0cc824 */ /* 0x000fe200078e0a04 */
[----:B------:R-:W-:Y:S01]  /*0e00*/  ISETP.GE.AND P4, PT, R11, RZ, PT ;  /* 0x000000ff0b00720c */ /* 0x000fe20003f86270 */
[----:B------:R-:W-:Y:S01]  /*0e10*/  IMAD R22, R4, R9, R22 ;  /* 0x0000000904167224 */ /* 0x000fe200078e0216 */
[----:B------:R-:W-:Y:S01]  /*0e20*/  IADD3 R9, R2, 0x1dc, RZ ;  /* 0x000001dc02097810 */ /* 0x000fe20007ffe0ff */
[----:B------:R-:W-:Y:S01]  /*0e30*/  IMAD R28, R4, R7, R28 ;  /* 0x00000007041c7224 */ /* 0x000fe200078e021c */
[----:B------:R-:W-:Y:S01]  /*0e40*/  IADD3 R7, R2, 0x1d8, RZ ;  /* 0x000001d802077810 */ /* 0x000fe20007ffe0ff */
[----:B------:R-:W-:Y:S01]  /*0e50*/  @!P0 IMAD.IADD R16, R16, 0x1, -R4 ;  /* 0x0000000110108824 */ /* 0x000fe200078e0a04 */
[----:B------:R-:W-:Y:S01]  /*0e60*/  IABS R32, R9 ;  /* 0x0000000900207213 */ /* 0x000fe20000000000 */
[----:B------:R-:W-:Y:S01]  /*0e70*/  @!P3 IMAD.MOV R12, RZ, RZ, -R12 ;  /* 0x000000ffff0cb224 */ /* 0x000fe200078e0a0c */
[C---:B------:R-:W-:Y:S01]  /*0e80*/  ISETP.GT.U32.AND P3, PT, R4.reuse, R22, PT ;  /* 0x000000160400720c */ /* 0x040fe20003f64070 */
[----:B------:R-:W-:Y:S01]  /*0e90*/  @!P2 IMAD.MOV R16, RZ, RZ, -R16 ;  /* 0x000000ffff10a224 */ /* 0x000fe200078e0a10 */
[----:B------:R-:W-:Y:S01]  /*0ea0*/  ISETP.GT.U32.AND P2, PT, R4, R28, PT ;  /* 0x0000001c0400720c */ /* 0x000fe20003f44070 */
[----:B------:R-:W-:Y:S01]  /*0eb0*/  IMAD.HI.U32 R5, R3, R26, RZ ;  /* 0x0000001a03057227 */ /* 0x000fe200078e00ff */
[----:B------:R-:W-:-:S02]  /*0ec0*/  IABS R34, R7 ;  /* 0x0000000700227213 */ /* 0x000fc40000000000 */
[----:B------:R-:W-:Y:S01]  /*0ed0*/  IADD3 R11, R2, 0x1d4, RZ ;  /* 0x000001d4020b7810 */ /* 0x000fe20007ffe0ff */
[----:B------:R-:W-:Y:S02]  /*0ee0*/  IMAD.MOV R5, RZ, RZ, -R5 ;  /* 0x000000ffff057224 */ /* 0x000fe400078e0a05 */
[----:B------:R-:W-:Y:S01]  /*0ef0*/  @!P1 IMAD.IADD R14, R14, 0x1, -R4 ;  /* 0x000000010e0e9824 */ /* 0x000fe200078e0a04 */
[C---:B------:R-:W-:Y:S01]  /*0f00*/  ISETP.GT.U32.AND P1, PT, R4.reuse, R20, PT ;  /* 0x000000140400720c */ /* 0x040fe20003f24070 */
[----:B------:R-:W-:Y:S01]  /*0f10*/  IMAD R26, R4, R5, R26 ;  /* 0x00000005041a7224 */ /* 0x000fe200078e021a */
[----:B------:R-:W-:Y:S01]  /*0f20*/  IABS R42, R11 ;  /* 0x0000000b002a7213 */ /* 0x000fe20000000000 */
[----:B------:R-:W-:-:S03]  /*0f30*/  IMAD.HI.U32 R5, R3, R32, RZ ;  /* 0x0000002003057227 */ /* 0x000fc600078e00ff */
[----:B------:R-:W-:Y:S01]  /*0f40*/  ISETP.GT.U32.AND P0, PT, R4, R26, PT ;  /* 0x0000001a0400720c */ /* 0x000fe20003f04070 */
[--C-:B------:R-:W-:Y:S02]  /*0f50*/  @!P3 IMAD.IADD R22, R22, 0x1, -R4.reuse ;  /* 0x000000011616b824 */ /* 0x100fe400078e0a04 */
[--C-:B------:R-:W-:Y:S02]  /*0f60*/  @!P2 IMAD.IADD R28, R28, 0x1, -R4.reuse ;  /* 0x000000011c1ca824 */ /* 0x100fe400078e0a04 */
[----:B------:R-:W-:Y:S01]  /*0f70*/  IMAD.MOV R5, RZ, RZ, -R5 ;  /* 0x000000ffff057224 */ /* 0x000fe200078e0a05 */
[----:B------:R-:W-:Y:S01]  /*0f80*/  ISETP.GT.U32.AND P3, PT, R4, R22, PT ;  /* 0x000000160400720c */ /* 0x000fe20003f64070 */
[----:B------:R-:W-:Y:S01]  /*0f90*/  @!P1 IMAD.IADD R20, R20, 0x1, -R4 ;  /* 0x0000000114149824 */ /* 0x000fe200078e0a04 */
[C---:B------:R-:W-:Y:S01]  /*0fa0*/  ISETP.GT.U32.AND P2, PT, R4.reuse, R28, PT ;  /* 0x0000001c0400720c */ /* 0x040fe20003f44070 */
[C---:B------:R-:W-:Y:S02]  /*0fb0*/  IMAD R32, R4.reuse, R5, R32 ;  /* 0x0000000504207224 */ /* 0x040fe400078e0220 */
[----:B------:R-:W-:Y:S01]  /*0fc0*/  IMAD.HI.U32 R5, R3, R34, RZ ;  /* 0x0000002203057227 */ /* 0x000fe200078e00ff */
[----:B------:R-:W-:-:S03]  /*0fd0*/  ISETP.GT.U32.AND P1, PT, R4, R20, PT ;  /* 0x000000140400720c */ /* 0x000fc60003f24070 */
[----:B------:R-:W-:Y:S02]  /*0fe0*/  IMAD.MOV R5, RZ, RZ, -R5 ;  /* 0x000000ffff057224 */ /* 0x000fe400078e0a05 */
[----:B------:R-:W-:Y:S02]  /*0ff0*/  @!P0 IMAD.IADD R26, R26, 0x1, -R4 ;  /* 0x000000011a1a8824 */ /* 0x000fe400078e0a04 */
[----:B------:R-:W-:Y:S01]  /*1000*/  IMAD R34, R4, R5, R34 ;  /* 0x0000000504227224 */ /* 0x000fe200078e0222 */
[----:B------:R-:W-:Y:S01]  /*1010*/  IADD3 R5, R2, 0x1d0, RZ ;  /* 0x000001d002057810 */ /* 0x000fe20007ffe0ff */
[--C-:B------:R-:W-:Y:S01]  /*1020*/  @!P3 IMAD.IADD R22, R22, 0x1, -R4.reuse ;  /* 0x000000011616b824 */ /* 0x100fe200078e0a04 */
[----:B------:R-:W-:Y:S01]  /*1030*/  ISETP.GT.U32.AND P0, PT, R4, R26, PT ;  /* 0x0000001a0400720c */ /* 0x000fe20003f04070 */
[----:B------:R-:W-:Y:S01]  /*1040*/  @!P2 IMAD.IADD R28, R28, 0x1, -R4 ;  /* 0x000000011c1ca824 */ /* 0x000fe200078e0a04 */
[C---:B------:R-:W-:Y:S01]  /*1050*/  ISETP.GT.U32.AND P3, PT, R4.reuse, R32, PT ;  /* 0x000000200400720c */ /* 0x040fe20003f64070 */
[----:B------:R-:W-:Y:S01]  /*1060*/  @!P5 IMAD.MOV R14, RZ, RZ, -R14 ;  /* 0x000000ffff0ed224 */ /* 0x000fe200078e0a0e */
[----:B------:R-:W-:Y:S01]  /*1070*/  ISETP.GT.U32.AND P2, PT, R4, R34, PT ;  /* 0x000000220400720c */ /* 0x000fe20003f44070 */
[----:B------:R-:W-:Y:S01]  /*1080*/  @!P1 IMAD.IADD R20, R20, 0x1, -R4 ;  /* 0x0000000114149824 */ /* 0x000fe200078e0a04 */
[----:B------:R-:W-:Y:S01]  /*1090*/  ISETP.GE.AND P5, PT, R13, RZ, PT ;  /* 0x000000ff0d00720c */ /* 0x000fe20003fa6270 */
[----:B------:R-:W-:Y:S01]  /*10a0*/  IMAD.HI.U32 R6, R3, R42, RZ ;  /* 0x0000002a03067227 */ /* 0x000fe200078e00ff */
[----:B------:R-:W-:-:S02]  /*10b0*/  ISETP.GE.AND P1, PT, R15, RZ, PT ;  /* 0x000000ff0f00720c */ /* 0x000fc40003f26270 */
[----:B------:R-:W-:Y:S01]  /*10c0*/  IABS R48, R5 ;  /* 0x0000000500307213 */ /* 0x000fe20000000000 */
[----:B------:R-:W-:Y:S01]  /*10d0*/  @!P4 IMAD.MOV R22, RZ, RZ, -R22 ;  /* 0x000000ffff16c224 */ /* 0x000fe200078e0a16 */
[----:B------:R-:W-:Y:S01]  /*10e0*/  ISETP.GE.AND P4, PT, R7, RZ, PT ;  /* 0x000000ff0700720c */ /* 0x000fe20003f86270 */
[----:B------:R-:W-:Y:S01]  /*10f0*/  IMAD.MOV R7, RZ, RZ, -R6 ;  /* 0x000000ffff077224 */ /* 0x000fe200078e0a06 */
[----:B------:R-:W-:Y:S01]  /*1100*/  IADD3 R6, R2, 0x1cc, RZ ;  /* 0x000001cc02067810 */ /* 0x000fe20007ffe0ff */
[--C-:B------:R-:W-:Y:S01]  /*1110*/  @!P0 IMAD.IADD R26, R26, 0x1, -R4.reuse ;  /* 0x000000011a1a8824 */ /* 0x100fe200078e0a04 */
[----:B------:R-:W-:Y:S01]  /*1120*/  ISETP.GE.AND P0, PT, R11, RZ, PT ;  /* 0x000000ff0b00720c */ /* 0x000fe20003f06270 */
[--C-:B------:R-:W-:Y:S01]  /*1130*/  @!P3 IMAD.IADD R32, R32, 0x1, -R4.reuse ;  /* 0x000000012020b824 */ /* 0x100fe200078e0a04 */
[----:B------:R-:W-:Y:S01]  /*1140*/  IABS R40, R6 ;  /* 0x0000000600287213 */ /* 0x000fe20000000000 */
[----:B------:R-:W-:Y:S01]  /*1150*/  @!P2 IMAD.IADD R34, R34, 0x1, -R4 ;  /* 0x000000012222a824 */ /* 0x000fe200078e0a04 */
[----:B------:R-:W-:Y:S01]  /*1160*/  IADD3 R11, R2, 0x1c4, RZ ;  /* 0x000001c4020b7810 */ /* 0x000fe20007ffe0ff */
[----:B------:R-:W-:Y:S01]  /*1170*/  @!P5 IMAD.MOV R26, RZ, RZ, -R26 ;  /* 0x000000ffff1ad224 */ /* 0x000fe200078e0a1a */
[C---:B------:R-:W-:Y:S01]  /*1180*/  ISETP.GT.U32.AND P3, PT, R4.reuse, R32, PT ;  /* 0x000000200400720c */ /* 0x040fe20003f64070 */
[----:B------:R-:W-:Y:S01]  /*1190*/  @!P6 IMAD.MOV R20, RZ, RZ, -R20 ;  /* 0x000000ffff14e224 */ /* 0x000fe200078e0a14 */
[----:B------:R-:W-:Y:S01]  /*11a0*/  ISETP.GE.AND P5, PT, R5, RZ, PT ;  /* 0x000000ff0500720c */ /* 0x000fe20003fa6270 */
[----:B------:R-:W-:Y:S01]  /*11b0*/  IMAD.HI.U32 R5, R3, R48, RZ ;  /* 0x0000003003057227 */ /* 0x000fe200078e00ff */
[----:B------:R-:W-:-:S02]  /*11c0*/  ISETP.GT.U32.AND P2, PT, R4, R34, PT ;  /* 0x000000220400720c */ /* 0x000fc40003f44070 */
[----:B------:R-:W-:Y:S01]  /*11d0*/  ISETP.GE.AND P6, PT, R9, RZ, PT ;  /* 0x000000ff0900720c */ /* 0x000fe20003fc6270 */
[----:B------:R-:W-:Y:S01]  /*11e0*/  @!P1 IMAD.MOV R28, RZ, RZ, -R28 ;  /* 0x000000ffff1c9224 */ /* 0x000fe200078e0a1c */
[----:B------:R-:W-:Y:S01]  /*11f0*/  ISETP.GE.AND P1, PT, R6, RZ, PT ;  /* 0x000000ff0600720c */ /* 0x000fe20003f26270 */
[C---:B------:R-:W-:Y:S01]  /*1200*/  IMAD.HI.U32 R6, R3.reuse, R40, RZ ;  /* 0x0000002803067227 */ /* 0x040fe200078e00ff */
[----:B------:R-:W-:Y:S02]  /*1210*/  IADD3 R9, R2, 0x1c8, RZ ;  /* 0x000001c802097810 */ /* 0x000fe40007ffe0ff */
[----:B------:R-:W-:Y:S01]  /*1220*/  IABS R76, R11 ;  /* 0x0000000b004c7213 */ /* 0x000fe20000000000 */
[----:B------:R-:W-:Y:S01]  /*1230*/  IMAD.MOV R5, RZ, RZ, -R5 ;  /* 0x000000ffff057224 */ /* 0x000fe200078e0a05 */
[----:B------:R-:W-:Y:S01]  /*1240*/  IABS R74, R9 ;  /* 0x00000009004a7213 */ /* 0x000fe20000000000 */
[----:B------:R-:W-:Y:S01]  /*1250*/  IMAD R42, R4, R7, R42 ;  /* 0x00000007042a7224 */ /* 0x000fe200078e022a */
[C---:B------:R-:W-:Y:S01]  /*1260*/  IADD3 R13, R2.reuse, 0x1c0, RZ ;  /* 0x000001c0020d7810 */ /* 0x040fe20007ffe0ff */
[----:B------:R-:W-:Y:S01]  /*1270*/  IMAD.MOV R7, RZ, RZ, -R6 ;  /* 0x000000ffff077224 */ /* 0x000fe200078e0a06 */
[----:B------:R-:W-:Y:S01]  /*1280*/  IADD3 R15, R2, 0x1bc, RZ ;  /* 0x000001bc020f7810 */ /* 0x000fe20007ffe0ff */
[----:B------:R-:W-:Y:S01]  /*1290*/  IMAD R48, R4, R5, R48 ;  /* 0x0000000504307224 */ /* 0x000fe200078e0230 */
[----:B------:R-:W-:Y:S01]  /*12a0*/  IABS R106, R13 ;  /* 0x0000000d006a7213 */ /* 0x000fe20000000000 */
[----:B------:R-:W-:Y:S01]  /*12b0*/  @!P3 IMAD.IADD R32, R32, 0x1, -R4 ;  /* 0x000000012020b824 */ /* 0x000fe200078e0a04 */
[C---:B------:R-:W-:Y:S01]  /*12c0*/  ISETP.GT.U32.AND P3, PT, R4.reuse, R42, PT ;  /* 0x0000002a0400720c */ /* 0x040fe20003f64070 */
[----:B------:R-:W-:Y:S01]  /*12d0*/  IMAD R40, R4, R7, R40 ;  /* 0x0000000704287224 */ /* 0x000fe200078e0228 */
[----:B------:R-:W-:Y:S01]  /*12e0*/  IABS R72, R15 ;  /* 0x0000000f00487213 */ /* 0x000fe20000000000 */
[----:B------:R-:W-:Y:S01]  /*12f0*/  @!P2 IMAD.IADD R34, R34, 0x1, -R4 ;  /* 0x000000012222a824 */ /* 0x000fe200078e0a04 */
[C---:B------:R-:W-:Y:S01]  /*1300*/  ISETP.GT.U32.AND P2, PT, R4.reuse, R48, PT ;  /* 0x000000300400720c */ /* 0x040fe20003f44070 */
[----:B------:R-:W-:Y:S01]  /*1310*/  @!P6 IMAD.MOV R32, RZ, RZ, -R32 ;  /* 0x000000ffff20e224 */ /* 0x000fe200078e0a20 */
[----:B------:R-:W-:Y:S01]  /*1320*/  ISETP.GT.U32.AND P6, PT, R4, R40, PT ;  /* 0x000000280400720c */ /* 0x000fe20003fc4070 */
[----:B------:R-:W-:-:S04]  /*1330*/  IMAD.HI.U32 R5, R3, R74, RZ ;  /* 0x0000004a03057227 */ /* 0x000fc800078e00ff */
[----:B------:R-:W-:-:S04]  /*1340*/  IMAD.HI.U32 R6, R3, R76, RZ ;  /* 0x0000004c03067227 */ /* 0x000fc800078e00ff */
[----:B------:R-:W-:Y:S02]  /*1350*/  IMAD.MOV R5, RZ, RZ, -R5 ;  /* 0x000000ffff057224 */ /* 0x000fe400078e0a05 */
[--C-:B------:R-:W-:Y:S02]  /*1360*/  @!P2 IMAD.IADD R48, R48, 0x1, -R4.reuse ;  /* 0x000000013030a824 */ /* 0x100fe400078e0a04 */
[----:B------:R-:W-:Y:S02]  /*1370*/  @!P6 IMAD.IADD R40, R40, 0x1, -R4 ;  /* 0x000000012828e824 */ /* 0x000fe400078e0a04 */
[----:B------:R-:W-:Y:S01]  /*1380*/  IMAD.MOV R7, RZ, RZ, -R6 ;  /* 0x000000ffff077224 */ /* 0x000fe200078e0a06 */
[C---:B------:R-:W-:Y:S01]  /*1390*/  ISETP.GT.U32.AND P2, PT, R4.reuse, R48, PT ;  /* 0x000000300400720c */ /* 0x040fe20003f44070 */
[C---:B------:R-:W-:Y:S01]  /*13a0*/  IMAD R74, R4.reuse, R5, R74 ;  /* 0x00000005044a7224 */ /* 0x040fe200078e024a */
[C---:B------:R-:W-:Y:S01]  /*13b0*/  ISETP.GT.U32.AND P6, PT, R4.reuse, R40, PT ;  /* 0x000000280400720c */ /* 0x040fe20003fc4070 */
[----:B------:R-:W-:-:S02]  /*13c0*/  IMAD R76, R4, R7, R76 ;  /* 0x00000007044c7224 */ /* 0x000fc400078e024c */
[----:B------:R-:W-:-:S04]  /*13d0*/  IMAD.HI.U32 R5, R3, R106, RZ ;  /* 0x0000006a03057227 */ /* 0x000fc800078e00ff */
[----:B------:R-:W-:Y:S02]  /*13e0*/  IMAD.MOV R7, RZ, RZ, -R5 ;  /* 0x000000ffff077224 */ /* 0x000fe400078e0a05 */
[----:B------:R-:W-:-:S04]  /*13f0*/  IMAD.HI.U32 R5, R3, R72, RZ ;  /* 0x0000004803057227 */ /* 0x000fc800078e00ff */
[--C-:B------:R-:W-:Y:S01]  /*1400*/  @!P2 IMAD.IADD R48, R48, 0x1, -R4.reuse ;  /* 0x000000013030a824 */ /* 0x100fe200078e0a04 */
[----:B------:R-:W-:Y:S01]  /*1410*/  ISETP.GT.U32.AND P2, PT, R4, R74, PT ;  /* 0x0000004a0400720c */ /* 0x000fe20003f44070 */
[--C-:B------:R-:W-:Y:S01]  /*1420*/  @!P6 IMAD.IADD R40, R40, 0x1, -R4.reuse ;  /* 0x000000012828e824 */ /* 0x100fe200078e0a04 */
[----:B------:R-:W-:Y:S01]  /*1430*/  ISETP.GT.U32.AND P6, PT, R4, R76, PT ;  /* 0x0000004c0400720c */ /* 0x000fe20003fc4070 */
[----:B------:R-:W-:Y:S02]  /*1440*/  @!P3 IMAD.IADD R42, R42, 0x1, -R4 ;  /* 0x000000012a2ab824 */ /* 0x000fe400078e0a04 */
[----:B------:R-:W-:Y:S01]  /*1450*/  @!P4 IMAD.MOV R34, RZ, RZ, -R34 ;  /* 0x000000ffff22c224 */ /* 0x000fe200078e0a22 */
[----:B------:R-:W-:Y:S01]  /*1460*/  ISETP.GE.AND P4, PT, R9, RZ, PT ;  /* 0x000000ff0900720c */ /* 0x000fe20003f86270 */
[C---:B------:R-:W-:Y:S01]  /*1470*/  IMAD R106, R4.reuse, R7, R106 ;  /* 0x00000007046a7224 */ /* 0x040fe200078e026a */
[----:B------:R-:W-:Y:S01]  /*1480*/  ISETP.GT.U32.AND P3, PT, R4, R42, PT ;  /* 0x0000002a0400720c */ /* 0x000fe20003f64070 */
[----:B------:R-:W-:-:S02]  /*1490*/  IMAD.MOV R9, RZ, RZ, -R5 ;  /* 0x000000ffff097224 */ /* 0x000fc400078e0a05 */
[----:B------:R-:W-:-:S04]  /*14a0*/  IMAD.HI.U32 R6, R3, R70, RZ ;  /* 0x0000004603067227 */ /* 0x000fc800078e00ff */
[----:B------:R-:W-:Y:S01]  /*14b0*/  @!P2 IMAD.IADD R74, R74, 0x1, -R4 ;  /* 0x000000014a4aa824 */ /* 0x000fe200078e0a04 */
[C---:B------:R-:W-:Y:S01]  /*14c0*/  ISETP.GT.U32.AND P2, PT, R4.reuse, R106, PT ;  /* 0x0000006a0400720c */ /* 0x040fe20003f44070 */
[----:B------:R-:W-:Y:S01]  /*14d0*/  IMAD R72, R4, R9, R72 ;  /* 0x0000000904487224 */ /* 0x000fe200078e0248 */
[----:B------:R-:W-:Y:S01]  /*14e0*/  IADD3 R9, R2, 0x1ac, RZ ;  /* 0x000001ac02097810 */ /* 0x000fe20007ffe0ff */
[--C-:B------:R-:W-:Y:S02]  /*14f0*/  @!P6 IMAD.IADD R76, R76, 0x1, -R4.reuse ;  /* 0x000000014c4ce824 */ /* 0x100fe400078e0a04 */
[----:B------:R-:W-:Y:S01]  /*1500*/  @!P3 IMAD.IADD R42, R42, 0x1, -R4 ;  /* 0x000000012a2ab824 */ /* 0x000fe200078e0a04 */
[----:B------:R-:W-:Y:S01]  /*1510*/  ISETP.GT.U32.AND P6, PT, R4, R72, PT ;  /* 0x000000480400720c */ /* 0x000fe20003fc4070 */
[----:B------:R-:W-:Y:S01]  /*1520*/  IMAD.HI.U32 R5, R3, R116, RZ ;  /* 0x0000007403057227 */ /* 0x000fe200078e00ff */
[----:B------:R-:W-:Y:S02]  /*1530*/  ISETP.GE.AND P3, PT, R11, RZ, PT ;  /* 0x000000ff0b00720c */ /* 0x000fe40003f66270 */
[----:B------:R-:W-:Y:S01]  /*1540*/  IABS R104, R9 ;  /* 0x0000000900687213 */ /* 0x000fe20000000000 */
[----:B------:R-:W-:-:S02]  /*1550*/  IMAD.MOV R11, RZ, RZ, -R6 ;  /* 0x000000ffff0b7224 */ /* 0x000fc400078e0a06 */
[----:B------:R-:W-:Y:S01]  /*1560*/  @!P2 IMAD.IADD R106, R106, 0x1, -R4 ;  /* 0x000000016a6aa824 */ /* 0x000fe200078e0a04 */
[C---:B------:R-:W-:Y:S01]  /*1570*/  ISETP.GT.U32.AND P2, PT, R4.reuse, R74, PT ;  /* 0x0000004a0400720c */ /* 0x040fe20003f44070 */
[----:B------:R-:W-:Y:S01]  /*1580*/  IMAD R70, R4, R11, R70 ;  /* 0x0000000b04467224 */ /* 0x000fe200078e0246 */
[----:B------:R-:W-:Y:S01]  /*1590*/  IADD3 R11, R2, 0x1a8, RZ ;  /* 0x000001a8020b7810 */ /* 0x000fe20007ffe0ff */
[----:B------:R-:W-:Y:S01]  /*15a0*/  @!P0 IMAD.MOV R42, RZ, RZ, -R42 ;  /* 0x000000ffff2a8224 */ /* 0x000fe200078e0a2a */
[----:B------:R-:W-:Y:S01]  /*15b0*/  ISETP.GT.U32.AND P0, PT, R4, R76, PT ;  /* 0x0000004c0400720c */ /* 0x000fe20003f04070 */
[----:B------:R-:W-:Y:S01]  /*15c0*/  @!P6 IMAD.IADD R72, R72, 0x1, -R4 ;  /* 0x000000014848e824 */ /* 0x000fe200078e0a04 */
[C---:B------:R-:W-:Y:S01]  /*15d0*/  ISETP.GT.U32.AND P6, PT, R4.reuse, R106, PT ;  /* 0x0000006a0400720c */ /* 0x040fe20003fc4070 */
[----:B------:R-:W-:Y:S01]  /*15e0*/  @!P1 IMAD.MOV R40, RZ, RZ, -R40 ;  /* 0x000000ffff289224 */ /* 0x000fe200078e0a28 */
[C---:B------:R-:W-:Y:S01]  /*15f0*/  ISETP.GT.U32.AND P1, PT, R4.reuse, R70, PT ;  /* 0x000000460400720c */ /* 0x040fe20003f24070 */
[----:B------:R-:W-:Y:S01]  /*1600*/  IMAD.MOV R5, RZ, RZ, -R5 ;  /* 0x000000ffff057224 */ /* 0x000fe200078e0a05 */
[----:B------:R-:W-:Y:S01]  /*1610*/  IABS R80, R11 ;  /* 0x0000000b00507213 */ /* 0x000fe20000000000 */
[----:B------:R-:W-:Y:S01]  /*1620*/  @!P5 IMAD.MOV R48, RZ, RZ, -R48 ;  /* 0x000000ffff30d224 */ /* 0x000fe200078e0a30 */
[----:B------:R-:W-:Y:S01]  /*1630*/  ISETP.GT.U32.AND P5, PT, R4, R72, PT ;  /* 0x000000480400720c */ /* 0x000fe20003fa4070 */
[----:B------:R-:W-:-:S04]  /*1640*/  IMAD.HI.U32 R7, R3, R78, RZ ;  /* 0x0000004e03077227 */ /* 0x000fc800078e00ff */
[----:B------:R-:W-:Y:S02]  /*1650*/  IMAD R116, R4, R5, R116 ;  /* 0x0000000504747224 */ /* 0x000fe400078e0274 */
[----:B------:R-:W-:Y:S02]  /*1660*/  IMAD.MOV R7, RZ, RZ, -R7 ;  /* 0x000000ffff077224 */ /* 0x000fe400078e0a07 */
[----:B------:R-:W-:Y:S01]  /*1670*/  @!P6 IMAD.IADD R106, R106, 0x1, -R4 ;  /* 0x000000016a6ae824 */ /* 0x000fe200078e0a04 */
[C---:B------:R-:W-:Y:S01]  /*1680*/  ISETP.GT.U32.AND P6, PT, R4.reuse, R116, PT ;  /* 0x000000740400720c */ /* 0x040fe20003fc4070 */
[----:B------:R-:W-:Y:S02]  /*1690*/  IMAD R78, R4, R7, R78 ;  /* 0x00000007044e7224 */ /* 0x000fe400078e024e */
[--C-:B------:R-:W-:Y:S02]  /*16a0*/  @!P2 IMAD.IADD R74, R74, 0x1, -R4.reuse ;  /* 0x000000014a4aa824 */ /* 0x100fe400078e0a04 */
[--C-:B------:R-:W-:Y:S01]  /*16b0*/  @!P0 IMAD.IADD R76, R76, 0x1, -R4.reuse ;  /* 0x000000014c4c8824 */ /* 0x100fe200078e0a04 */
[----:B------:R-:W-:Y:S01]  /*16c0*/  ISETP.GE.AND P0, PT, R13, RZ, PT ;  /* 0x000000ff0d00720c */ /* 0x000fe20003f06270 */
[----:B------:R-:W-:Y:S01]  /*16d0*/  @!P1 IMAD.IADD R70, R70, 0x1, -R4 ;  /* 0x0000000146469824 */ /* 0x000fe200078e0a04 */
[----:B------:R-:W-:Y:S01]  /*16e0*/  ISETP.GT.U32.AND P2, PT, R4, R78, PT ;  /* 0x0000004e0400720c */ /* 0x000fe20003f44070 */
[----:B------:R-:W-:Y:S01]  /*16f0*/  IMAD.HI.U32 R5, R3, R104, RZ ;  /* 0x0000006803057227 */ /* 0x000fe200078e00ff */
[----:B------:R-:W-:-:S02]  /*1700*/  ISETP.GE.AND P1, PT, R17, RZ, PT ;  /* 0x000000ff1100720c */ /* 0x000fc40003f26270 */
[----:B------:R-:W-:Y:S01]  /*1710*/  IADD3 R13, R2, 0x1a0, RZ ;  /* 0x000001a0020d7810 */ /* 0x000fe20007ffe0ff */
[----:B------:R-:W-:Y:S01]  /*1720*/  @!P5 IMAD.IADD R72, R72, 0x1, -R4 ;  /* 0x000000014848d824 */ /* 0x000fe200078e0a04 */
[----:B------:R-:W-:Y:S01]  /*1730*/  ISETP.GE.AND P5, PT, R15, RZ, PT ;  /* 0x000000ff0f00720c */ /* 0x000fe20003fa6270 */
[----:B------:R-:W-:Y:S01]  /*1740*/  @!P4 IMAD.MOV R74, RZ, RZ, -R74 ;  /* 0x000000ffff4ac224 */ /* 0x000fe200078e0a4a */
[----:B------:R-:W-:Y:S01]  /*1750*/  ISETP.GT.U32.AND P4, PT, R4, R70, PT ;  /* 0x000000460400720c */ /* 0x000fe20003f84070 */
[----:B------:R-:W-:Y:S01]  /*1760*/  IMAD.HI.U32 R6, R3, R80, RZ ;  /* 0x0000005003067227 */ /* 0x000fe200078e00ff */
[----:B------:R-:W-:Y:S02]  /*1770*/  IABS R134, R13 ;  /* 0x0000000d00867213 */ /* 0x000fe40000000000 */
[C---:B------:R-:W-:Y:S01]  /*1780*/  IADD3 R15, R2.reuse, 0x184, RZ ;  /* 0x00000184020f7810 */ /* 0x040fe20007ffe0ff */
[----:B------:R-:W-:Y:S01]  /*1790*/  IMAD.MOV R5, RZ, RZ, -R5 ;  /* 0x000000ffff057224 */ /* 0x000fe200078e0a05 */
[C---:B------:R-:W-:Y:S01]  /*17a0*/  IADD3 R17, R2.reuse, 0x13c, RZ ;  /* 0x0000013c02117810 */ /* 0x040fe20007ffe0ff */
[----:B------:R-:W-:Y:S01]  /*17b0*/  IMAD.MOV R7, RZ, RZ, -R6 ;  /* 0x000000ffff077224 */ /* 0x000fe200078e0a06 */
[----:B------:R-:W-:Y:S01]  /*17c0*/  IADD3 R6, R2, 0x1a4, RZ ;  /* 0x000001a402067810 */ /* 0x000fe20007ffe0ff */
[----:B------:R-:W-:Y:S01]  /*17d0*/  IMAD R104, R4, R5, R104 ;  /* 0x0000000504687224 */ /* 0x000fe200078e0268 */
[----:B------:R-:W-:Y:S01]  /*17e0*/  IABS R98, R15 ;  /* 0x0000000f00627213 */ /* 0x000fe20000000000 */
[----:B------:R-:W-:Y:S01]  /*17f0*/  @!P6 IMAD.IADD R116, R116, 0x1, -R4 ;  /* 0x000000017474e824 */ /* 0x000fe200078e0a04 */
[----:B------:R-:W-:Y:S01]  /*1800*/  IABS R82, R6 ;  /* 0x0000000600527213 */ /* 0x000fe20000000000 */
[C---:B------:R-:W-:Y:S01]  /*1810*/  IMAD R80, R4.reuse, R7, R80 ;  /* 0x0000000704507224 */ /* 0x040fe200078e0250 */
[----:B------:R-:W-:Y:S01]  /*1820*/  IABS R130, R17 ;  /* 0x0000001100827213 */ /* 0x000fe20000000000 */
[----:B------:R-:W-:Y:S01]  /*1830*/  @!P0 IMAD.MOV R106, RZ, RZ, -R106 ;  /* 0x000000ffff6a8224 */ /* 0x000fe200078e0a6a */
[----:B------:R-:W-:Y:S01]  /*1840*/  ISETP.GT.U32.AND P6, PT, R4, R116, PT ;  /* 0x000000740400720c */ /* 0x000fe20003fc4070 */
[----:B------:R-:W-:Y:S01]  /*1850*/  @!P2 IMAD.IADD R78, R78, 0x1, -R4 ;  /* 0x000000014e4ea824 */ /* 0x000fe200078e0a04 */
[----:B------:R-:W-:Y:S01]  /*1860*/  ISETP.GT.U32.AND P0, PT, R4, R104, PT ;  /* 0x000000680400720c */ /* 0x000fe20003f04070 */
[----:B------:R-:W-:Y:S01]  /*1870*/  @!P5 IMAD.MOV R72, RZ, RZ, -R72 ;  /* 0x000000ffff48d224 */ /* 0x000fe200078e0a48 */
[----:B------:R-:W-:Y:S01]  /*1880*/  ISETP.GE.AND P5, PT, R19, RZ, PT ;  /* 0x000000ff1300720c */ /* 0x000fe20003fa6270 */
[----:B------:R-:W-:Y:S01]  /*1890*/  @!P4 IMAD.IADD R70, R70, 0x1, -R4 ;  /* 0x000000014646c824 */ /* 0x000fe200078e0a04 */
[----:B------:R-:W-:Y:S01]  /*18a0*/  ISETP.GT.U32.AND P4, PT, R4, R80, PT ;  /* 0x000000500400720c */ /* 0x000fe20003f84070 */
[----:B------:R-:W-:Y:S01]  /*18b0*/  IMAD.HI.U32 R5, R3, R82, RZ ;  /* 0x0000005203057227 */ /* 0x000fe200078e00ff */
[----:B------:R-:W-:-:S02]  /*18c0*/  ISETP.GE.AND P2, PT, R18, RZ, PT ;  /* 0x000000ff1200720c */ /* 0x000fc40003f46270 */
[----:B------:R-:W-:Y:S01]  /*18d0*/  IADD3 R18, R2, 0xcc, RZ ;  /* 0x000000cc02127810 */ /* 0x000fe20007ffe0ff */
[----:B------:R-:W-:Y:S01]  /*18e0*/  @!P3 IMAD.MOV R76, RZ, RZ, -R76 ;  /* 0x000000ffff4cb224 */ /* 0x000fe200078e0a4c */
[----:B------:R-:W-:Y:S01]  /*18f0*/  ISETP.GT.U32.AND P3, PT, R4, R78, PT ;  /* 0x0000004e0400720c */ /* 0x000fe20003f64070 */
[----:B------:R-:W-:Y:S01]  /*1900*/  IMAD.MOV R5, RZ, RZ, -R5 ;  /* 0x000000ffff057224 */ /* 0x000fe200078e0a05 */
[----:B------:R-:W-:Y:S01]  /*1910*/  IABS R214, R18 ;  /* 0x0000001200d67213 */ /* 0x000fe20000000000 */
[--C-:B------:R-:W-:Y:S01]  /*1920*/  @!P6 IMAD.IADD R116, R116, 0x1, -R4.reuse ;  /* 0x000000017474e824 */ /* 0x100fe200078e0a04 */
[----:B------:R-:W-:Y:S01]  /*1930*/  ISETP.GE.AND P6, PT, R11, RZ, PT ;  /* 0x000000ff0b00720c */ /* 0x000fe20003fc6270 */
[----:B------:R-:W-:Y:S01]  /*1940*/  @!P0 IMAD.IADD R104, R104, 0x1, -R4 ;  /* 0x0000000168688824 */ /* 0x000fe200078e0a04 */
[----:B------:R-:W-:Y:S01]  /*1950*/  ISETP.GE.AND P0, PT, R6, RZ, PT ;  /* 0x000000ff0600720c */ /* 0x000fe20003f06270 */
[----:B------:R-:W-:Y:S01]  /*1960*/  IMAD R82, R4, R5, R82 ;  /* 0x0000000504527224 */ /* 0x000fe200078e0252 */
[----:B------:R-:W-:Y:S01]  /*1970*/  IADD3 R5, R2, 0x19c, RZ ;  /* 0x0000019c02057810 */ /* 0x000fe20007ffe0ff */
[----:B------:R-:W-:Y:S01]  /*1980*/  @!P4 IMAD.IADD R80, R80, 0x1, -R4 ;  /* 0x000000015050c824 */ /* 0x000fe200078e0a04 */
[----:B------:R-:W-:Y:S01]  /*1990*/  IADD3 R11, R2, 0x194, RZ ;  /* 0x00000194020b7810 */ /* 0x000fe20007ffe0ff */
[----:B------:R-:W-:Y:S01]  /*19a0*/  @!P1 IMAD.MOV R70, RZ, RZ, -R70 ;  /* 0x000000ffff469224 */ /* 0x000fe200078e0a46 */
[C---:B------:R-:W-:Y:S01]  /*19b0*/  ISETP.GT.U32.AND P1, PT, R4.reuse, R104, PT ;  /* 0x000000680400720c */ /* 0x040fe20003f24070 */
[----:B------:R-:W-:Y:S01]  /*19c0*/  @!P5 IMAD.MOV R116, RZ, RZ, -R116 ;  /* 0x000000ffff74d224 */ /* 0x000fe200078e0a74 */
[----:B------:R-:W-:Y:S01]  /*19d0*/  ISETP.GT.U32.AND P5, PT, R4, R82, PT ;  /* 0x000000520400720c */ /* 0x000fe20003fa4070 */
[----:B------:R-:W-:Y:S01]  /*19e0*/  @!P3 IMAD.IADD R78, R78, 0x1, -R4 ;  /* 0x000000014e4eb824 */ /* 0x000fe200078e0a04 */
[----:B------:R-:W-:Y:S01]  /*19f0*/  ISETP.GE.AND P3, PT, R9, RZ, PT ;  /* 0x000000ff0900720c */ /* 0x000fe20003f66270 */
[----:B------:R-:W-:Y:S01]  /*1a00*/  IMAD.HI.U32 R6, R3, R134, RZ ;  /* 0x0000008603067227 */ /* 0x000fe200078e00ff */
[----:B------:R-:W-:-:S02]  /*1a10*/  ISETP.GT.U32.AND P4, PT, R4, R80, PT ;  /* 0x000000500400720c */ /* 0x000fc40003f84070 */
[----:B------:R-:W-:Y:S01]  /*1a20*/  IABS R86, R5 ;  /* 0x0000000500567213 */ /* 0x000fe20000000000 */
[----:B------:R-:W-:Y:S01]  /*1a30*/  IMAD.MOV R7, RZ, RZ, -R6 ;  /* 0x000000ffff077224 */ /* 0x000fe200078e0a06 */
[----:B------:R-:W-:Y:S01]  /*1a40*/  IABS R84, R11 ;  /* 0x0000000b00547213 */ /* 0x000fe20000000000 */
[----:B------:R-:W-:Y:S01]  /*1a50*/  @!P2 IMAD.MOV R78, RZ, RZ, -R78 ;  /* 0x000000ffff4ea224 */ /* 0x000fe200078e0a4e */
[----:B------:R-:W-:Y:S01]  /*1a60*/  IADD3 R6, R2, 0x198, RZ ;  /* 0x0000019802067810 */ /* 0x000fe20007ffe0ff */
[----:B------:R-:W-:Y:S01]  /*1a70*/  IMAD R134, R4, R7, R134 ;  /* 0x0000000704867224 */ /* 0x000fe200078e0286 */
[----:B------:R-:W-:Y:S01]  /*1a80*/  ISETP.GE.AND P2, PT, R13, RZ, PT ;  /* 0x000000ff0d00720c */ /* 0x000fe20003f46270 */
[--C-:B------:R-:W-:Y:S01]  /*1a90*/  @!P1 IMAD.IADD R104, R104, 0x1, -R4.reuse ;  /* 0x0000000168689824 */ /* 0x100fe200078e0a04 */
[----:B------:R-:W-:Y:S01]  /*1aa0*/  ISETP.GE.AND P1, PT, R5, RZ, PT ;  /* 0x000000ff0500720c */ /* 0x000fe20003f26270 */
[--C-:B------:R-:W-:Y:S01]  /*1ab0*/  @!P5 IMAD.IADD R82, R82, 0x1, -R4.reuse ;  /* 0x000000015252d824 */ /* 0x100fe200078e0a04 */
[----:B------:R-:W-:Y:S01]  /*1ac0*/  IABS R88, R6 ;  /* 0x0000000600587213 */ /* 0x000fe20000000000 */
[----:B------:R-:W-:Y:S01]  /*1ad0*/  @!P4 IMAD.IADD R80, R80, 0x1, -R4 ;  /* 0x000000015050c824 */ /* 0x000fe200078e0a04 */
[C---:B------:R-:W-:Y:S01]  /*1ae0*/  ISETP.GT.U32.AND P4, PT, R4.reuse, R134, PT ;  /* 0x000000860400720c */ /* 0x040fe20003f84070 */
[----:B------:R-:W-:Y:S01]  /*1af0*/  @!P3 IMAD.MOV R104, RZ, RZ, -R104 ;  /* 0x000000ffff68b224 */ /* 0x000fe200078e0a68 */
[----:B------:R-:W-:Y:S01]  /*1b00*/  ISETP.GT.U32.AND P3, PT, R4, R82, PT ;  /* 0x000000520400720c */ /* 0x000fe20003f64070 */
[----:B------:R-:W-:Y:S01]  /*1b10*/  IMAD.HI.U32 R5, R3, R86, RZ ;  /* 0x0000005603057227 */ /* 0x000fe200078e00ff */
[----:B------:R-:W-:-:S02]  /*1b20*/  ISETP.GE.AND P5, PT, R6, RZ, PT ;  /* 0x000000ff0600720c */ /* 0x000fc40003fa6270 */
[C---:B------:R-:W-:Y:S01]  /*1b30*/  IADD3 R13, R2.reuse, 0x188, RZ ;  /* 0x00000188020d7810 */ /* 0x040fe20007ffe0ff */
[----:B------:R-:W-:Y:S01]  /*1b40*/  IMAD.HI.U32 R7, R3, R84, RZ ;  /* 0x0000005403077227 */ /* 0x000fe200078e00ff */
[----:B------:R-:W-:Y:S02]  /*1b50*/  IADD3 R19, R2, 0x1c, RZ ;  /* 0x0000001c02137810 */ /* 0x000fe40007ffe0ff */
[----:B------:R-:W-:Y:S01]  /*1b60*/  IABS R96, R13 ;  /* 0x0000000d00607213 */ /* 0x000fe20000000000 */
[----:B------:R-:W-:Y:S01]  /*1b70*/  IMAD.MOV R5, RZ, RZ, -R5 ;  /* 0x000000ffff057224 */ /* 0x000fe200078e0a05 */
[----:B------:R-:W-:Y:S01]  /*1b80*/  IABS R66, R19 ;  /* 0x0000001300427213 */ /* 0x000fe20000000000 */
[----:B------:R-:W-:Y:S02]  /*1b90*/  IMAD.MOV R7, RZ, RZ, -R7 ;  /* 0x000000ffff077224 */ /* 0x000fe400078e0a07 */
[----:B------:R-:W-:Y:S02]  /*1ba0*/  @!P4 IMAD.IADD R134, R134, 0x1, -R4 ;  /* 0x000000018686c824 */ /* 0x000fe400078e0a04 */
[----:B------:R-:W-:-:S02]  /*1bb0*/  IMAD R86, R4, R5, R86 ;  /* 0x0000000504567224 */ /* 0x000fc400078e0256 */
[----:B------:R-:W-:Y:S01]  /*1bc0*/  @!P3 IMAD.IADD R82, R82, 0x1, -R4 ;  /* 0x000000015252b824 */ /* 0x000fe200078e0a04 */
[C---:B------:R-:W-:Y:S01]  /*1bd0*/  ISETP.GT.U32.AND P4, PT, R4.reuse, R134, PT ;  /* 0x000000860400720c */ /* 0x040fe20003f84070 */
[C---:B------:R-:W-:Y:S01]  /*1be0*/  IMAD R84, R4.reuse, R7, R84 ;  /* 0x0000000704547224 */ /* 0x040fe200078e0254 */
[C---:B------:R-:W-:Y:S01]  /*1bf0*/  ISETP.GT.U32.AND P3, PT, R4.reuse, R86, PT ;  /* 0x000000560400720c */ /* 0x040fe20003f64070 */
[----:B------:R-:W-:Y:S02]  /*1c00*/  @!P0 IMAD.MOV R82, RZ, RZ, -R82 ;  /* 0x000000ffff528224 */ /* 0x000fe400078e0a52 */
[----:B------:R-:W-:Y:S01]  /*1c10*/  IMAD.HI.U32 R6, R3, R88, RZ ;  /* 0x0000005803067227 */ /* 0x000fe200078e00ff */
[----:B------:R-:W-:-:S03]  /*1c20*/  ISETP.GT.U32.AND P0, PT, R4, R84, PT ;  /* 0x000000540400720c */ /* 0x000fc60003f04070 */
[----:B------:R-:W-:Y:S01]  /*1c30*/  IMAD.MOV R9, RZ, RZ, -R6 ;  /* 0x000000ffff097224 */ /* 0x000fe200078e0a06 */
[----:B------:R-:W-:Y:S01]  /*1c40*/  IADD3 R6, R2, 0x190, RZ ;  /* 0x0000019002067810 */ /* 0x000fe20007ffe0ff */
[----:B------:R-:W-:Y:S01]  /*1c50*/  @!P6 IMAD.MOV R80, RZ, RZ, -R80 ;  /* 0x000000ffff50e224 */ /* 0x000fe200078e0a50 */
[----:B------:R-:W-:Y:S01]  /*1c60*/  ISETP.GE.AND P6, PT, R11, RZ, PT ;  /* 0x000000ff0b00720c */ /* 0x000fe20003fc6270 */
[--C-:B------:R-:W-:Y:S01]  /*1c70*/  @!P4 IMAD.IADD R134, R134, 0x1, -R4.reuse ;  /* 0x000000018686c824 */ /* 0x100fe200078e0a04 */
[----:B------:R-:W-:Y:S01]  /*1c80*/  IABS R136, R6 ;  /* 0x0000000600887213 */ /* 0x000fe20000000000 */
[----:B------:R-:W-:Y:S01]  /*1c90*/  @!P3 IMAD.IADD R86, R86, 0x1, -R4 ;  /* 0x000000015656b824 */ /* 0x000fe200078e0a04 */
[----:B------:R-:W-:Y:S01]  /*1ca0*/  IADD3 R11, R2, 0x18c, RZ ;  /* 0x0000018c020b7810 */ /* 0x000fe20007ffe0ff */
[----:B------:R-:W-:Y:S01]  /*1cb0*/  @!P2 IMAD.MOV R134, RZ, RZ, -R134 ;  /* 0x000000ffff86a224 */ /* 0x000fe200078e0a86 */
[----:B------:R-:W-:Y:S01]  /*1cc0*/  ISETP.GE.AND P2, PT, R6, RZ, PT ;  /* 0x000000ff0600720c */ /* 0x000fe20003f46270 */
[----:B------:R-:W-:Y:S01]  /*1cd0*/  @!P0 IMAD.IADD R84, R84, 0x1, -R4 ;  /* 0x0000000154548824 */ /* 0x000fe200078e0a04 */
[----:B------:R-:W-:Y:S01]  /*1ce0*/  IABS R90, R11 ;  /* 0x0000000b005a7213 */ /* 0x000fe20000000000 */
[----:B------:R-:W-:Y:S01]  /*1cf0*/  IMAD.HI.U32 R5, R3, R136, RZ ;  /* 0x0000008803057227 */ /* 0x000fe200078e00ff */
[----:B------:R-:W-:-:S02]  /*1d00*/  ISETP.GT.U32.AND P3, PT, R4, R86, PT ;  /* 0x000000560400720c */ /* 0x000fc40003f64070 */
[----:B------:R-:W-:Y:S01]  /*1d10*/  ISETP.GT.U32.AND P0, PT, R4, R84, PT ;  /* 0x000000540400720c */ /* 0x000fe20003f04070 */
[----:B------:R-:W-:Y:S02]  /*1d20*/  IMAD.MOV R5, RZ, RZ, -R5 ;  /* 0x000000ffff057224 */ /* 0x000fe400078e0a05 */
[----:B------:R-:W-:-:S04]  /*1d30*/  IMAD.HI.U32 R6, R3, R96, RZ ;  /* 0x0000006003067227 */ /* 0x000fc800078e00ff */
[C---:B------:R-:W-:Y:S02]  /*1d40*/  IMAD R88, R4.reuse, R9, R88 ;  /* 0x0000000904587224 */ /* 0x040fe400078e0258 */
[C---:B------:R-:W-:Y:S02]  /*1d50*/  IMAD R136, R4.reuse, R5, R136 ;  /* 0x0000000504887224 */ /* 0x040fe400078e0288 */
[----:B------:R-:W-:Y:S01]  /*1d60*/  IMAD.HI.U32 R5, R3, R90, RZ ;  /* 0x0000005a03057227 */ /* 0x000fe200078e00ff */
[----:B------:R-:W-:-:S03]  /*1d70*/  ISETP.GT.U32.AND P4, PT, R4, R88, PT ;  /* 0x000000580400720c */ /* 0x000fc60003f84070 */
[----:B------:R-:W-:-:S04]  /*1d80*/  IMAD.HI.U32 R7, R3, R98, RZ ;  /* 0x0000006203077227 */ /* 0x000fc800078e00ff */
[----:B------:R-:W-:Y:S01]  /*1d90*/  IMAD.MOV R9, RZ, RZ, -R6 ;  /* 0x000000ffff097224 */ /* 0x000fe200078e0a06 */
[----:B------:R-:W-:Y:S01]  /*1da0*/  IADD3 R6, R2, 0x180, RZ ;  /* 0x0000018002067810 */ /* 0x000fe20007ffe0ff */
[----:B------:R-:W-:Y:S02]  /*1db0*/  IMAD.MOV R5, RZ, RZ, -R5 ;  /* 0x000000ffff057224 */ /* 0x000fe400078e0a05 */
[----:B------:R-:W-:Y:S01]  /*1dc0*/  IMAD.MOV R7, RZ, RZ, -R7 ;  /* 0x000000ffff077224 */ /* 0x000fe200078e0a07 */
[----:B------:R-:W-:Y:S01]  /*1dd0*/  IABS R138, R6 ;  /* 0x00000006008a7213 */ /* 0x000fe20000000000 */
[----:B------:R-:W-:Y:S01]  /*1de0*/  IMAD R96, R4, R9, R96 ;  /* 0x0000000904607224 */ /* 0x000fe200078e0260 */
[----:B------:R-:W-:Y:S01]  /*1df0*/  IADD3 R9, R2, 0x178, RZ ;  /* 0x0000017802097810 */ /* 0x000fe20007ffe0ff */
[----:B------:R-:W-:Y:S01]  /*1e00*/  @!P3 IMAD.IADD R86, R86, 0x1, -R4 ;  /* 0x000000015656b824 */ /* 0x000fe200078e0a04 */
[C---:B------:R-:W-:Y:S01]  /*1e10*/  ISETP.GT.U32.AND P3, PT, R4.reuse, R136, PT ;  /* 0x000000880400720c */ /* 0x040fe20003f64070 */
[C---:B------:R-:W-:Y:S01]  /*1e20*/  IMAD R90, R4.reuse, R5, R90 ;  /* 0x00000005045a7224 */ /* 0x040fe200078e025a */
[----:B------:R-:W-:Y:S01]  /*1e30*/  IABS R102, R9 ;  /* 0x0000000900667213 */ /* 0x000fe20000000000 */
[----:B------:R-:W-:Y:S01]  /*1e40*/  IMAD R98, R4, R7, R98 ;  /* 0x0000000704627224 */ /* 0x000fe200078e0262 */
[----:B------:R-:W-:Y:S01]  /*1e50*/  IADD3 R7, R2, 0x17c, RZ ;  /* 0x0000017c02077810 */ /* 0x000fe20007ffe0ff */
[----:B------:R-:W-:Y:S01]  /*1e60*/  @!P0 IMAD.IADD R84, R84, 0x1, -R4 ;  /* 0x0000000154548824 */ /* 0x000fe200078e0a04 */
[C---:B------:R-:W-:Y:S01]  /*1e70*/  ISETP.GT.U32.AND P0, PT, R4.reuse, R96, PT ;  /* 0x000000600400720c */ /* 0x040fe20003f04070 */
[----:B------:R-:W-:Y:S01]  /*1e80*/  @!P1 IMAD.MOV R86, RZ, RZ, -R86 ;  /* 0x000000ffff569224 */ /* 0x000fe200078e0a56 */
[C---:B------:R-:W-:Y:S01]  /*1e90*/  ISETP.GT.U32.AND P1, PT, R4.reuse, R90, PT ;  /* 0x0000005a0400720c */ /* 0x040fe20003f24070 */
[----:B------:R-:W-:Y:S01]  /*1ea0*/  @!P6 IMAD.MOV R84, RZ, RZ, -R84 ;  /* 0x000000ffff54e224 */ /* 0x000fe200078e0a54 */
[----:B------:R-:W-:Y:S01]  /*1eb0*/  ISETP.GT.U32.AND P6, PT, R4, R98, PT ;  /* 0x000000620400720c */ /* 0x000fe20003fc4070 */
[----:B------:R-:W-:Y:S01]  /*1ec0*/  IMAD.HI.U32 R5, R3, R138, RZ ;  /* 0x0000008a03057227 */ /* 0x000fe200078e00ff */
[----:B------:R-:W-:-:S03]  /*1ed0*/  IABS R100, R7 ;  /* 0x0000000700647213 */ /* 0x000fc60000000000 */
[--C-:B------:R-:W-:Y:S02]  /*1ee0*/  @!P3 IMAD.IADD R136, R136, 0x1, -R4.reuse ;  /* 0x000000018888b824 */ /* 0x100fe400078e0a04 */
[----:B------:R-:W-:Y:S02]  /*1ef0*/  IMAD.MOV R5, RZ, RZ, -R5 ;  /* 0x000000ffff057224 */ /* 0x000fe400078e0a05 */
[--C-:B------:R-:W-:Y:S01]  /*1f00*/  @!P0 IMAD.IADD R96, R96, 0x1, -R4.reuse ;  /* 0x0000000160608824 */ /* 0x100fe200078e0a04 */
[----:B------:R-:W-:Y:S01]  /*1f10*/  ISETP.GT.U32.AND P3, PT, R4, R136, PT ;  /* 0x000000880400720c */ /* 0x000fe20003f64070 */
[--C-:B------:R-:W-:Y:S01]  /*1f20*/  @!P1 IMAD.IADD R90, R90, 0x1, -R4.reuse ;  /* 0x000000015a5a9824 */ /* 0x100fe200078e0a04 */
[----:B------:R-:W-:Y:S01]  /*1f30*/  ISETP.GE.AND P1, PT, R6, RZ, PT ;  /* 0x000000ff0600720c */ /* 0x000fe20003f26270 */
[--C-:B------:R-:W-:Y:S01]  /*1f40*/  @!P6 IMAD.IADD R98, R98, 0x1, -R4.reuse ;  /* 0x000000016262e824 */ /* 0x100fe200078e0a04 */
[----:B------:R-:W-:Y:S01]  /*1f50*/  ISETP.GT.U32.AND P6, PT, R4, R96, PT ;  /* 0x000000600400720c */ /* 0x000fe20003fc4070 */
[----:B------:R-:W-:Y:S01]  /*1f60*/  @!P4 IMAD.IADD R88, R88, 0x1, -R4 ;  /* 0x000000015858c824 */ /* 0x000fe200078e0a04 */
[C---:B------:R-:W-:Y:S01]  /*1f70*/  ISETP.GT.U32.AND P0, PT, R4.reuse, R90, PT ;  /* 0x0000005a0400720c */ /* 0x040fe20003f04070 */
[----:B------:R-:W-:-:S02]  /*1f80*/  IMAD R138, R4, R5, R138 ;  /* 0x00000005048a7224 */ /* 0x000fc400078e028a */
[----:B------:R-:W-:Y:S01]  /*1f90*/  IMAD.HI.U32 R5, R3, R100, RZ ;  /* 0x0000006403057227 */ /* 0x000fe200078e00ff */
[----:B------:R-:W-:-:S03]  /*1fa0*/  ISETP.GT.U32.AND P4, PT, R4, R88, PT ;  /* 0x000000580400720c */ /* 0x000fc60003f84070 */
[----:B------:R-:W-:Y:S02]  /*1fb0*/  IMAD.MOV R5, RZ, RZ, -R5 ;  /* 0x000000ffff057224 */ /* 0x000fe400078e0a05 */
[----:B------:R-:W-:Y:S01]  /*1fc0*/  @!P3 IMAD.IADD R136, R136, 0x1, -R4 ;  /* 0x000000018888b824 */ /* 0x000fe200078e0a04 */
[----:B------:R-:W-:Y:S01]  /*1fd0*/  ISETP.GE.AND P3, PT, R15, RZ, PT ;  /* 0x000000ff0f00720c */ /* 0x000fe20003f66270 */
[----:B------:R-:W-:Y:S01]  /*1fe0*/  IMAD R100, R4, R5, R100 ;  /* 0x0000000504647224 */ /* 0x000fe200078e0264 */
[----:B------:R-:W-:Y:S01]  /*1ff0*/  IADD3 R15, R2, 0x15c, RZ ;  /* 0x0000015c020f7810 */ /* 0x000fe20007ffe0ff */
[----:B------:R-:W-:Y:S02]  /*2000*/  @!P6 IMAD.IADD R96, R96, 0x1, -R4 ;  /* 0x000000016060e824 */ /* 0x000fe400078e0a04 */
[----:B------:R-:W-:Y:S01]  /*2010*/  @!P2 IMAD.MOV R136, RZ, RZ, -R136 ;  /* 0x000000ffff88a224 */ /* 0x000fe200078e0a88 */
[----:B------:R-:W-:Y:S01]  /*2020*/  ISETP.GT.U32.AND P6, PT, R4, R100, PT ;  /* 0x000000640400720c */ /* 0x000fe20003fc4070 */
[--C-:B------:R-:W-:Y:S01]  /*2030*/  @!P0 IMAD.IADD R90, R90, 0x1, -R4.reuse ;  /* 0x000000015a5a8824 */ /* 0x100fe200078e0a04 */
[----:B------:R-:W-:Y:S01]  /*2040*/  ISETP.GT.U32.AND P2, PT, R4, R98, PT ;  /* 0x000000620400720c */ /* 0x000fe20003f44070 */
[----:B------:R-:W-:Y:S01]  /*2050*/  @!P4 IMAD.IADD R88, R88, 0x1, -R4 ;  /* 0x000000015858c824 */ /* 0x000fe200078e0a04 */
[----:B------:R-:W-:Y:S01]  /*2060*/  ISETP.GT.U32.AND P0, PT, R4, R138, PT ;  /* 0x0000008a0400720c */ /* 0x000fe20003f04070 */
[----:B------:R-:W-:Y:S01]  /*2070*/  IMAD.HI.U32 R5, R3, R102, RZ ;  /* 0x0000006603057227 */ /* 0x000fe200078e00ff */
[----:B------:R-:W-:-:S02]  /*2080*/  ISETP.GE.AND P4, PT, R11, RZ, PT ;  /* 0x000000ff0b00720c */ /* 0x000fc40003f86270 */
[C---:B------:R-:W-:Y:S01]  /*2090*/  IADD3 R11, R2.reuse, 0x174, RZ ;  /* 0x00000174020b7810 */ /* 0x040fe20007ffe0ff */
[----:B------:R-:W-:Y:S01]  /*20a0*/  @!P5 IMAD.MOV R88, RZ, RZ, -R88 ;  /* 0x000000ffff58d224 */ /* 0x000fe200078e0a58 */
[----:B------:R-:W-:Y:S01]  /*20b0*/  ISETP.GE.AND P5, PT, R13, RZ, PT ;  /* 0x000000ff0d00720c */ /* 0x000fe20003fa6270 */
[----:B------:R-:W-:Y:S01]  /*20c0*/  IMAD.MOV R5, RZ, RZ, -R5 ;  /* 0x000000ffff057224 */ /* 0x000fe200078e0a05 */
[----:B------:R-:W-:Y:S01]  /*20d0*/  IADD3 R13, R2, 0x170, RZ ;  /* 0x00000170020d7810 */ /* 0x000fe20007ffe0ff */
[--C-:B------:R-:W-:Y:S01]  /*20e0*/  @!P6 IMAD.IADD R100, R100, 0x1, -R4.reuse ;  /* 0x000000016464e824 */ /* 0x100fe200078e0a04 */
[----:B------:R-:W-:Y:S01]  /*20f0*/  IABS R108, R11 ;  /* 0x0000000b006c7213 */ /* 0x000fe20000000000 */
[--C-:B------:R-:W-:Y:S01]  /*2100*/  @!P2 IMAD.IADD R98, R98, 0x1, -R4.reuse ;  /* 0x000000016262a824 */ /* 0x100fe200078e0a04 */
[----:B------:R-:W-:Y:S01]  /*2110*/  IABS R140, R13 ;  /* 0x0000000d008c7213 */ /* 0x000fe20000000000 */
[----:B------:R-:W-:Y:S01]  /*2120*/  @!P0 IMAD.IADD R138, R138, 0x1, -R4 ;  /* 0x000000018a8a8824 */ /* 0x000fe200078e0a04 */
[----:B------:R-:W-:Y:S01]  /*2130*/  ISETP.GE.AND P2, PT, R7, RZ, PT ;  /* 0x000000ff0700720c */ /* 0x000fe20003f46270 */
[----:B------:R-:W-:Y:S01]  /*2140*/  IMAD.HI.U32 R6, R3, R108, RZ ;  /* 0x0000006c03067227 */ /* 0x000fe200078e00ff */
[----:B------:R-:W-:-:S02]  /*2150*/  ISETP.GE.AND P0, PT, R9, RZ, PT ;  /* 0x000000ff0900720c */ /* 0x000fc40003f06270 */
[----:B------:R-:W-:Y:S01]  /*2160*/  ISETP.GT.U32.AND P6, PT, R4, R100, PT ;  /* 0x000000640400720c */ /* 0x000fe20003fc4070 */
[----:B------:R-:W-:Y:S01]  /*2170*/  IMAD.HI.U32 R7, R3, R140, RZ ;  /* 0x0000008c03077227 */ /* 0x000fe200078e00ff */
[----:B------:R-:W-:-:S03]  /*2180*/  IABS R118, R15 ;  /* 0x0000000f00767213 */ /* 0x000fc60000000000 */
[----:B------:R-:W-:Y:S01]  /*2190*/  IMAD.MOV R9, RZ, RZ, -R6 ;  /* 0x000000ffff097224 */ /* 0x000fe200078e0a06 */
[----:B------:R-:W-:Y:S01]  /*21a0*/  IADD3 R6, R2, 0x16c, RZ ;  /* 0x0000016c02067810 */ /* 0x000fe20007ffe0ff */
[C---:B------:R-:W-:Y:S02]  /*21b0*/  IMAD R102, R4.reuse, R5, R102 ;  /* 0x0000000504667224 */ /* 0x040fe400078e0266 */
[----:B------:R-:W-:Y:S01]  /*21c0*/  IMAD.MOV R7, RZ, RZ, -R7 ;  /* 0x000000ffff077224 */ /* 0x000fe200078e0a07 */
[----:B------:R-:W-:Y:S01]  /*21d0*/  IABS R112, R6 ;  /* 0x0000000600707213 */ /* 0x000fe20000000000 */
[----:B------:R-:W-:Y:S01]  /*21e0*/  IMAD R108, R4, R9, R108 ;  /* 0x00000009046c7224 */ /* 0x000fe200078e026c */
[----:B------:R-:W-:Y:S01]  /*21f0*/  IADD3 R9, R2, 0x168, RZ ;  /* 0x0000016802097810 */ /* 0x000fe20007ffe0ff */
[----:B------:R-:W-:Y:S01]  /*2200*/  @!P5 IMAD.MOV R96, RZ, RZ, -R96 ;  /* 0x000000ffff60d224 */ /* 0x000fe200078e0a60 */
[C---:B------:R-:W-:Y:S01]  /*2210*/  ISETP.GT.U32.AND P5, PT, R4.reuse, R102, PT ;  /* 0x000000660400720c */ /* 0x040fe20003fa4070 */
[C---:B------:R-:W-:Y:S01]  /*2220*/  IMAD R140, R4.reuse, R7, R140 ;  /* 0x00000007048c7224 */ /* 0x040fe200078e028c */
[----:B------:R-:W-:Y:S01]  /*2230*/  IABS R110, R9 ;  /* 0x00000009006e7213 */ /* 0x000fe20000000000 */
[----:B------:R-:W-:Y:S01]  /*2240*/  @!P3 IMAD.MOV R98, RZ, RZ, -R98 ;  /* 0x000000ffff62b224 */ /* 0x000fe200078e0a62 */
[----:B------:R-:W-:Y:S01]  /*2250*/  ISETP.GT.U32.AND P3, PT, R4, R108, PT ;  /* 0x0000006c0400720c */ /* 0x000fe20003f64070 */
[----:B------:R-:W-:Y:S01]  /*2260*/  @!P6 IMAD.IADD R100, R100, 0x1, -R4 ;  /* 0x000000016464e824 */ /* 0x000fe200078e0a04 */
[----:B------:R-:W-:Y:S01]  /*2270*/  ISETP.GT.U32.AND P6, PT, R4, R140, PT ;  /* 0x0000008c0400720c */ /* 0x000fe20003fc4070 */
[----:B------:R-:W-:-:S04]  /*2280*/  IMAD.HI.U32 R5, R3, R112, RZ ;  /* 0x0000007003057227 */ /* 0x000fc800078e00ff */
[----:B------:R-:W-:Y:S01]  /*2290*/  @!P4 IMAD.MOV R90, RZ, RZ, -R90 ;  /* 0x000000ffff5ac224 */ /* 0x000fe200078e0a5a */
[----:B------:R-:W-:Y:S01]  /*22a0*/  ISETP.GT.U32.AND P4, PT, R4, R138, PT ;  /* 0x0000008a0400720c */ /* 0x000fe20003f84070 */
[--C-:B------:R-:W-:Y:S01]  /*22b0*/  @!P5 IMAD.IADD R102, R102, 0x1, -R4.reuse ;  /* 0x000000016666d824 */ /* 0x100fe200078e0a04 */
[----:B------:R-:W-:Y:S01]  /*22c0*/  ISETP.GE.AND P5, PT, R13, RZ, PT ;  /* 0x000000ff0d00720c */ /* 0x000fe20003fa6270 */
[----:B------:R-:W-:Y:S01]  /*22d0*/  IMAD.MOV R7, RZ, RZ, -R5 ;  /* 0x000000ffff077224 */ /* 0x000fe200078e0a05 */
[----:B------:R-:W-:Y:S01]  /*22e0*/  IADD3 R13, R2, 0x160, RZ ;  /* 0x00000160020d7810 */ /* 0x000fe20007ffe0ff */
[--C-:B------:R-:W-:Y:S01]  /*22f0*/  @!P3 IMAD.IADD R108, R108, 0x1, -R4.reuse ;  /* 0x000000016c6cb824 */ /* 0x100fe200078e0a04 */
[----:B------:R-:W-:Y:S01]  /*2300*/  ISETP.GT.U32.AND P3, PT, R4, R102, PT ;  /* 0x000000660400720c */ /* 0x000fe20003f64070 */
[----:B------:R-:W-:Y:S01]  /*2310*/  @!P6 IMAD.IADD R140, R140, 0x1, -R4 ;  /* 0x000000018c8ce824 */ /* 0x000fe200078e0a04 */
[----:B------:R-:W-:Y:S01]  /*2320*/  IABS R142, R13 ;  /* 0x0000000d008e7213 */ /* 0x000fe20000000000 */
[----:B------:R-:W-:Y:S01]  /*2330*/  IMAD.HI.U32 R5, R3, R110, RZ ;  /* 0x0000006e03057227 */ /* 0x000fe200078e00ff */
[----:B------:R-:W-:-:S03]  /*2340*/  ISETP.GT.U32.AND P6, PT, R4, R108, PT ;  /* 0x0000006c0400720c */ /* 0x000fc60003fc4070 */
[----:B------:R-:W-:Y:S02]  /*2350*/  IMAD R112, R4, R7, R112 ;  /* 0x0000000704707224 */ /* 0x000fe400078e0270 */
[----:B------:R-:W-:Y:S02]  /*2360*/  IMAD.MOV R5, RZ, RZ, -R5 ;  /* 0x000000ffff057224 */ /* 0x000fe400078e0a05 */
[--C-:B------:R-:W-:Y:S01]  /*2370*/  @!P4 IMAD.IADD R138, R138, 0x1, -R4.reuse ;  /* 0x000000018a8ac824 */ /* 0x100fe200078e0a04 */
[----:B------:R-:W-:Y:S01]  /*2380*/  ISETP.GE.AND P4, PT, R11, RZ, PT ;  /* 0x000000ff0b00720c */ /* 0x000fe20003f86270 */
[----:B------:R-:W-:Y:S01]  /*2390*/  @!P3 IMAD.IADD R102, R102, 0x1, -R4 ;  /* 0x000000016666b824 */ /* 0x000fe200078e0a04 */
[C---:B------:R-:W-:Y:S01]  /*23a0*/  ISETP.GT.U32.AND P3, PT, R4.reuse, R112, PT ;  /* 0x000000700400720c */ /* 0x040fe20003f64070 */
[----:B------:R-:W-:Y:S01]  /*23b0*/  IMAD R110, R4, R5, R110 ;  /* 0x00000005046e7224 */ /* 0x000fe200078e026e */
[----:B------:R-:W-:Y:S01]  /*23c0*/  IADD3 R11, R2, 0x164, RZ ;  /* 0x00000164020b7810 */ /* 0x000fe20007ffe0ff */
[----:B------:R-:W-:-:S02]  /*23d0*/  @!P6 IMAD.IADD R108, R108, 0x1, -R4 ;  /* 0x000000016c6ce824 */ /* 0x000fc400078e0a04 */
[----:B------:R-:W-:Y:S01]  /*23e0*/  @!P1 IMAD.MOV R138, RZ, RZ, -R138 ;  /* 0x000000ffff8a9224 */ /* 0x000fe200078e0a8a */
[C---:B------:R-:W-:Y:S01]  /*23f0*/  ISETP.GT.U32.AND P6, PT, R4.reuse, R110, PT ;  /* 0x0000006e0400720c */ /* 0x040fe20003fc4070 */
[----:B------:R-:W-:Y:S01]  /*2400*/  @!P2 IMAD.MOV R100, RZ, RZ, -R100 ;  /* 0x000000ffff64a224 */ /* 0x000fe200078e0a64 */
[----:B------:R-:W-:Y:S01]  /*2410*/  IABS R114, R11 ;  /* 0x0000000b00727213 */ /* 0x000fe20000000000 */
[----:B------:R-:W-:Y:S01]  /*2420*/  @!P0 IMAD.MOV R102, RZ, RZ, -R102 ;  /* 0x000000ffff668224 */ /* 0x000fe200078e0a66 */
[----:B------:R-:W-:Y:S01]  /*2430*/  ISETP.GT.U32.AND P1, PT, R4, R140, PT ;  /* 0x0000008c0400720c */ /* 0x000fe20003f24070 */
[----:B------:R-:W-:Y:S01]  /*2440*/  @!P4 IMAD.MOV R108, RZ, RZ, -R108 ;  /* 0x000000ffff6cc224 */ /* 0x000fe200078e0a6c */
[----:B------:R-:W-:Y:S01]  /*2450*/  ISETP.GE.AND P4, PT, R11, RZ, PT ;  /* 0x000000ff0b00720c */ /* 0x000fe20003f86270 */
[----:B------:R-:W-:Y:S01]  /*2460*/  @!P3 IMAD.IADD R112, R112, 0x1, -R4 ;  /* 0x000000017070b824 */ /* 0x000fe200078e0a04 */
[----:B------:R-:W-:Y:S01]  /*2470*/  ISETP.GE.AND P3, PT, R9, RZ, PT ;  /* 0x000000ff0900720c */ /* 0x000fe20003f66270 */
[----:B------:R-:W-:Y:S01]  /*2480*/  IMAD.HI.U32 R5, R3, R114, RZ ;  /* 0x0000007203057227 */ /* 0x000fe200078e00ff */
[----:B------:R-:W-:-:S03]  /*2490*/  IADD3 R11, R2, 0x150, RZ ;  /* 0x00000150020b7810 */ /* 0x000fc60007ffe0ff */
[----:B------:R-:W-:Y:S01]  /*24a0*/  @!P6 IMAD.IADD R110, R110, 0x1, -R4 ;  /* 0x000000016e6ee824 */ /* 0x000fe200078e0a04 */
[C---:B------:R-:W-:Y:S01]  /*24b0*/  ISETP.GT.U32.AND P6, PT, R4.reuse, R112, PT ;  /* 0x000000700400720c */ /* 0x040fe20003fc4070 */
[----:B------:R-:W-:Y:S01]  /*24c0*/  IMAD.MOV R7, RZ, RZ, -R5 ;  /* 0x000000ffff077224 */ /* 0x000fe200078e0a05 */
[----:B------:R-:W-:Y:S01]  /*24d0*/  IABS R144, R11 ;  /* 0x0000000b00907213 */ /* 0x000fe20000000000 */
[----:B------:R-:W-:Y:S01]  /*24e0*/  IMAD.HI.U32 R5, R3, R142, RZ ;  /* 0x0000008e03057227 */ /* 0x000fe200078e00ff */
[----:B------:R-:W-:-:S03]  /*24f0*/  ISETP.GT.U32.AND P0, PT, R4, R110, PT ;  /* 0x0000006e0400720c */ /* 0x000fc60003f04070 */
[----:B------:R-:W-:Y:S02]  /*2500*/  IMAD R114, R4, R7, R114 ;  /* 0x0000000704727224 */ /* 0x000fe400078e0272 */
[----:B------:R-:W-:Y:S02]  /*2510*/  IMAD.MOV R7, RZ, RZ, -R5 ;  /* 0x000000ffff077224 */ /* 0x000fe400078e0a05 */
[----:B------:R-:W-:Y:S01]  /*2520*/  @!P1 IMAD.IADD R140, R140, 0x1, -R4 ;  /* 0x000000018c8c9824 */ /* 0x000fe200078e0a04 */
[C---:B------:R-:W-:Y:S01]  /*2530*/  ISETP.GT.U32.AND P2, PT, R4.reuse, R114, PT ;  /* 0x000000720400720c */ /* 0x040fe20003f44070 */
[----:B------:R-:W-:Y:S01]  /*2540*/  IMAD R142, R4, R7, R142 ;  /* 0x00000007048e7224 */ /* 0x000fe200078e028e */
[----:B------:R-:W-:Y:S01]  /*2550*/  ISETP.GE.AND P1, PT, R6, RZ, PT ;  /* 0x000000ff0600720c */ /* 0x000fe20003f26270 */
[----:B------:R-:W-:Y:S01]  /*2560*/  @!P6 IMAD.IADD R112, R112, 0x1, -R4 ;  /* 0x000000017070e824 */ /* 0x000fe200078e0a04 */
[----:B------:R-:W-:Y:S01]  /*2570*/  IADD3 R6, R2, 0x158, RZ ;  /* 0x0000015802067810 */ /* 0x000fe20007ffe0ff */
[----:B------:R-:W-:Y:S01]  /*2580*/  IMAD.HI.U32 R5, R3, R118, RZ ;  /* 0x0000007603057227 */ /* 0x000fe200078e00ff */
[----:B------:R-:W-:-:S02]  /*2590*/  ISETP.GT.U32.AND P6, PT, R4, R142, PT ;  /* 0x0000008e0400720c */ /* 0x000fc40003fc4070 */
[----:B------:R-:W-:Y:S01]  /*25a0*/  IABS R120, R6 ;  /* 0x0000000600787213 */ /* 0x000fe20000000000 */
[----:B------:R-:W-:Y:S01]  /*25b0*/  IMAD.MOV R5, RZ, RZ, -R5 ;  /* 0x000000ffff057224 */ /* 0x000fe200078e0a05 */
[----:B------:R-:W-:Y:S01]  /*25c0*/  IADD3 R7, R2, 0x154, RZ ;  /* 0x0000015402077810 */ /* 0x000fe20007ffe0ff */
[--C-:B------:R-:W-:Y:S01]  /*25d0*/  @!P0 IMAD.IADD R110, R110, 0x1, -R4.reuse ;  /* 0x000000016e6e8824 */ /* 0x100fe200078e0a04 */
[----:B------:R-:W-:Y:S01]  /*25e0*/  ISETP.GE.AND P0, PT, R15, RZ, PT ;  /* 0x000000ff0f00720c */ /* 0x000fe20003f06270 */
[----:B------:R-:W-:Y:S01]  /*25f0*/  @!P2 IMAD.IADD R114, R114, 0x1, -R4 ;  /* 0x000000017272a824 */ /* 0x000fe200078e0a04 */
[----:B------:R-:W-:Y:S01]  /*2600*/  IABS R122, R7 ;  /* 0x00000007007a7213 */ /* 0x000fe20000000000 */
[----:B------:R-:W-:Y:S01]  /*2610*/  IMAD R118, R4, R5, R118 ;  /* 0x0000000504767224 */ /* 0x000fe200078e0276 */
[----:B------:R-:W-:Y:S01]  /*2620*/  ISETP.GE.AND P2, PT, R6, RZ, PT ;  /* 0x000000ff0600720c */ /* 0x000fe20003f46270 */
[----:B------:R-:W-:Y:S01]  /*2630*/  IMAD.HI.U32 R5, R3, R120, RZ ;  /* 0x0000007803057227 */ /* 0x000fe200078e00ff */
[----:B------:R-:W-:-:S03]  /*2640*/  IADD3 R15, R2, 0x140, RZ ;  /* 0x00000140020f7810 */ /* 0x000fc60007ffe0ff */
[----:B------:R-:W-:Y:S01]  /*2650*/  @!P6 IMAD.IADD R142, R142, 0x1, -R4 ;  /* 0x000000018e8ee824 */ /* 0x000fe200078e0a04 */
[C---:B------:R-:W-:Y:S01]  /*2660*/  ISETP.GT.U32.AND P6, PT, R4.reuse, R114, PT ;  /* 0x000000720400720c */ /* 0x040fe20003fc4070 */
[----:B------:R-:W-:Y:S01]  /*2670*/  IMAD.MOV R5, RZ, RZ, -R5 ;  /* 0x000000ffff057224 */ /* 0x000fe200078e0a05 */
[----:B------:R-:W-:Y:S01]  /*2680*/  IABS R146, R15 ;  /* 0x0000000f00927213 */ /* 0x000fe20000000000 */
[----:B------:R-:W-:Y:S01]  /*2690*/  @!P3 IMAD.MOV R110, RZ, RZ, -R110 ;  /* 0x000000ffff6eb224 */ /* 0x000fe200078e0a6e */
[C---:B------:R-:W-:Y:S01]  /*26a0*/  ISETP.GT.U32.AND P3, PT, R4.reuse, R118, PT ;  /* 0x000000760400720c */ /* 0x040fe20003f64070 */
[C---:B------:R-:W-:Y:S02]  /*26b0*/  IMAD R120, R4.reuse, R5, R120 ;  /* 0x0000000504787224 */ /* 0x040fe400078e0278 */
[----:B------:R-:W-:Y:S01]  /*26c0*/  @!P1 IMAD.MOV R112, RZ, RZ, -R112 ;  /* 0x000000ffff709224 */ /* 0x000fe200078e0a70 */
[----:B------:R-:W-:Y:S01]  /*26d0*/  ISETP.GT.U32.AND P1, PT, R4, R142, PT ;  /* 0x0000008e0400720c */ /* 0x000fe20003f24070 */
[----:B------:R-:W-:Y:S01]  /*26e0*/  @!P5 IMAD.MOV R140, RZ, RZ, -R140 ;  /* 0x000000ffff8cd224 */ /* 0x000fe200078e0a8c */
[----:B------:R-:W-:Y:S01]  /*26f0*/  ISETP.GE.AND P5, PT, R13, RZ, PT ;  /* 0x000000ff0d00720c */ /* 0x000fe20003fa6270 */
[----:B------:R-:W-:Y:S01]  /*2700*/  IMAD.HI.U32 R5, R3, R122, RZ ;  /* 0x0000007a03057227 */ /* 0x000fe200078e00ff */
[----:B------:R-:W-:-:S03]  /*2710*/  IADD3 R13, R2, 0x14c, RZ ;  /* 0x0000014c020d7810 */ /* 0x000fc60007ffe0ff */
[--C-:B------:R-:W-:Y:S01]  /*2720*/  @!P6 IMAD.IADD R114, R114, 0x1, -R4.reuse ;  /* 0x000000017272e824 */ /* 0x100fe200078e0a04 */
[----:B------:R-:W-:Y:S01]  /*2730*/  ISETP.GT.U32.AND P6, PT, R4, R120, PT ;  /* 0x000000780400720c */ /* 0x000fe20003fc4070 */
[--C-:B------:R-:W-:Y:S01]  /*2740*/  @!P3 IMAD.IADD R118, R118, 0x1, -R4.reuse ;  /* 0x000000017676b824 */ /* 0x100fe200078e0a04 */
[----:B------:R-:W-:Y:S01]  /*2750*/  IABS R124, R13 ;  /* 0x0000000d007c7213 */ /* 0x000fe20000000000 */
[----:B------:R-:W-:Y:S01]  /*2760*/  IMAD.HI.U32 R6, R3, R144, RZ ;  /* 0x0000009003067227 */ /* 0x000fe200078e00ff */
[----:B------:R-:W-:Y:S02]  /*2770*/  ISETP.GE.AND P3, PT, R11, RZ, PT ;  /* 0x000000ff0b00720c */ /* 0x000fe40003f66270 */
[----:B------:R-:W-:Y:S01]  /*2780*/  IADD3 R11, R2, 0x144, RZ ;  /* 0x00000144020b7810 */ /* 0x000fe20007ffe0ff */
[----:B------:R-:W-:Y:S01]  /*2790*/  @!P1 IMAD.IADD R142, R142, 0x1, -R4 ;  /* 0x000000018e8e9824 */ /* 0x000fe200078e0a04 */
[----:B------:R-:W-:Y:S01]  /*27a0*/  ISETP.GE.AND P1, PT, R7, RZ, PT ;  /* 0x000000ff0700720c */ /* 0x000fe20003f26270 */
[----:B------:R-:W-:Y:S01]  /*27b0*/  @!P4 IMAD.MOV R114, RZ, RZ, -R114 ;  /* 0x000000ffff72c224 */ /* 0x000fe200078e0a72 */
[----:B------:R-:W-:Y:S01]  /*27c0*/  IABS R128, R11 ;  /* 0x0000000b00807213 */ /* 0x000fe20000000000 */
[----:B------:R-:W-:-:S02]  /*27d0*/  IMAD.MOV R7, RZ, RZ, -R5 ;  /* 0x000000ffff077224 */ /* 0x000fc400078e0a05 */
[----:B------:R-:W-:Y:S01]  /*27e0*/  @!P6 IMAD.IADD R120, R120, 0x1, -R4 ;  /* 0x000000017878e824 */ /* 0x000fe200078e0a04 */
[----:B------:R-:W-:Y:S01]  /*27f0*/  ISETP.GT.U32.AND P6, PT, R4, R118, PT ;  /* 0x000000760400720c */ /* 0x000fe20003fc4070 */
[----:B------:R-:W-:-:S03]  /*2800*/  IMAD.HI.U32 R5, R3, R124, RZ ;  /* 0x0000007c03057227 */ /* 0x000fc600078e00ff */
[C---:B------:R-:W-:Y:S01]  /*2810*/  ISETP.GT.U32.AND P4, PT, R4.reuse, R120, PT ;  /* 0x000000780400720c */ /* 0x040fe20003f84070 */
[----:B------:R-:W-:Y:S02]  /*2820*/  IMAD.MOV R9, RZ, RZ, -R6 ;  /* 0x000000ffff097224 */ /* 0x000fe400078e0a06 */
[----:B------:R-:W-:Y:S02]  /*2830*/  IMAD.MOV R5, RZ, RZ, -R5 ;  /* 0x000000ffff057224 */ /* 0x000fe400078e0a05 */
[----:B------:R-:W-:Y:S01]  /*2840*/  IMAD R144, R4, R9, R144 ;  /* 0x0000000904907224 */ /* 0x000fe200078e0290 */
[----:B------:R-:W-:Y:S01]  /*2850*/  IADD3 R9, R2, 0x148, RZ ;  /* 0x0000014802097810 */ /* 0x000fe20007ffe0ff */
[----:B------:R-:W-:Y:S02]  /*2860*/  IMAD R124, R4, R5, R124 ;  /* 0x00000005047c7224 */ /* 0x000fe400078e027c */
        /* <DEDUP_REMOVED lines=9> */
[----:B------:R-:W-:Y:S02]  /*2900*/  IMAD.MOV R7, RZ, RZ, -R6 ;  /* 0x000000ffff077224 */ /* 0x000fe400078e0a06 */
[----:B------:R-:W-:Y:S02]  /*2910*/  @!P6 IMAD.IADD R144, R144, 0x1, -R4 ;  /* 0x000000019090e824 */ /* 0x000fe400078e0a04 */
[----:B------:R-:W-:Y:S02]  /*2920*/  IMAD R128, R4, R7, R128 ;  /* 0x0000000704807224 */ /* 0x000fe400078e0280 */
[--C-:B------:R-:W-:Y:S01]  /*2930*/  @!P4 IMAD.IADD R124, R124, 0x1, -R4.reuse ;  /* 0x000000017c7cc824 */ /* 0x100fe200078e0a04 */
[----:B------:R-:W-:Y:S01]  /*2940*/  ISETP.GT.U32.AND P4, PT, R4, R144, PT ;  /* 0x000000900400720c */ /* 0x000fe20003f84070 */
[----:B------:R-:W-:Y:S01]  /*2950*/  @!P5 IMAD.IADD R122, R122, 0x1, -R4 ;  /* 0x000000017a7ad824 */ /* 0x000fe200078e0a04 */
[----:B------:R-:W-:Y:S01]  /*2960*/  ISETP.GE.AND P5, PT, R13, RZ, PT ;  /* 0x000000ff0d00720c */ /* 0x000fe20003fa6270 */
[----:B------:R-:W-:Y:S01]  /*2970*/  IMAD.HI.U32 R5, R3, R126, RZ ;  /* 0x0000007e03057227 */ /* 0x000fe200078e00ff */
[----:B------:R-:W-:-:S02]  /*2980*/  IADD3 R13, R2, 0x118, RZ ;  /* 0x00000118020d7810 */ /* 0x000fc40007ffe0ff */
[C---:B------:R-:W-:Y:S01]  /*2990*/  ISETP.GT.U32.AND P6, PT, R4.reuse, R122, PT ;  /* 0x0000007a0400720c */ /* 0x040fe20003fc4070 */
[----:B------:R-:W-:Y:S01]  /*29a0*/  IMAD.MOV R5, RZ, RZ, -R5 ;  /* 0x000000ffff057224 */ /* 0x000fe200078e0a05 */
[----:B------:R-:W-:Y:S01]  /*29b0*/  IABS R164, R13 ;  /* 0x0000000d00a47213 */ /* 0x000fe20000000000 */
[----:B------:R-:W-:Y:S01]  /*29c0*/  @!P2 IMAD.MOV R120, RZ, RZ, -R120 ;  /* 0x000000ffff78a224 */ /* 0x000fe200078e0a78 */
[----:B------:R-:W-:Y:S01]  /*29d0*/  ISETP.GE.AND P2, PT, R9, RZ, PT ;  /* 0x000000ff0900720c */ /* 0x000fe20003f46270 */
[----:B------:R-:W-:Y:S01]  /*29e0*/  IMAD R126, R4, R5, R126 ;  /* 0x00000005047e7224 */ /* 0x000fe200078e027e */
[----:B------:R-:W-:Y:S01]  /*29f0*/  IADD3 R9, R2, 0x138, RZ ;  /* 0x0000013802097810 */ /* 0x000fe20007ffe0ff */
[----:B------:R-:W-:Y:S01]  /*2a00*/  @!P4 IMAD.IADD R144, R144, 0x1, -R4 ;  /* 0x000000019090c824 */ /* 0x000fe200078e0a04 */
[----:B------:R-:W-:Y:S01]  /*2a10*/  ISETP.GT.U32.AND P4, PT, R4, R128, PT ;  /* 0x000000800400720c */ /* 0x000fe20003f84070 */
[----:B------:R-:W-:Y:S01]  /*2a20*/  IMAD.HI.U32 R6, R3, R130, RZ ;  /* 0x0000008203067227 */ /* 0x000fe200078e00ff */
[----:B------:R-:W-:-:S03]  /*2a30*/  IABS R148, R9 ;  /* 0x0000000900947213 */ /* 0x000fc60000000000 */
[----:B------:R-:W-:-:S04]  /*2a40*/  IMAD.HI.U32 R5, R3, R146, RZ ;  /* 0x0000009203057227 */ /* 0x000fc800078e00ff */
[----:B------:R-:W-:Y:S01]  /*2a50*/  @!P6 IMAD.IADD R122, R122, 0x1, -R4 ;  /* 0x000000017a7ae824 */ /* 0x000fe200078e0a04 */
[----:B------:R-:W-:Y:S01]  /*2a60*/  ISETP.GT.U32.AND P6, PT, R4, R126, PT ;  /* 0x0000007e0400720c */ /* 0x000fe20003fc4070 */
[----:B------:R-:W-:Y:S01]  /*2a70*/  IMAD.MOV R7, RZ, RZ, -R6 ;  /* 0x000000ffff077224 */ /* 0x000fe200078e0a06 */
[----:B------:R-:W-:Y:S01]  /*2a80*/  IADD3 R6, R2, 0x134, RZ ;  /* 0x0000013402067810 */ /* 0x000fe20007ffe0ff */
[----:B------:R-:W-:Y:S02]  /*2a90*/  @!P4 IMAD.IADD R128, R128, 0x1, -R4 ;  /* 0x000000018080c824 */ /* 0x000fe400078e0a04 */
[----:B------:R-:W-:Y:S01]  /*2aa0*/  IMAD.MOV R5, RZ, RZ, -R5 ;  /* 0x000000ffff057224 */ /* 0x000fe200078e0a05 */
[----:B------:R-:W-:Y:S01]  /*2ab0*/  IABS R150, R6 ;  /* 0x0000000600967213 */ /* 0x000fe20000000000 */
[----:B------:R-:W-:Y:S01]  /*2ac0*/  IMAD R130, R4, R7, R130 ;  /* 0x0000000704827224 */ /* 0x000fe200078e0282 */
[----:B------:R-:W-:Y:S01]  /*2ad0*/  IADD3 R7, R2, 0x128, RZ ;  /* 0x0000012802077810 */ /* 0x000fe20007ffe0ff */
[----:B------:R-:W-:Y:S01]  /*2ae0*/  @!P1 IMAD.MOV R122, RZ, RZ, -R122 ;  /* 0x000000ffff7a9224 */ /* 0x000fe200078e0a7a */
[C---:B------:R-:W-:Y:S01]  /*2af0*/  ISETP.GT.U32.AND P1, PT, R4.reuse, R128, PT ;  /* 0x000000800400720c */ /* 0x040fe20003f24070 */
[----:B------:R-:W-:Y:S01]  /*2b00*/  IMAD R146, R4, R5, R146 ;  /* 0x0000000504927224 */ /* 0x000fe200078e0292 */
[----:B------:R-:W-:Y:S01]  /*2b10*/  IABS R156, R7 ;  /* 0x00000007009c7213 */ /* 0x000fe20000000000 */
[----:B------:R-:W-:-:S04]  /*2b20*/  IMAD.HI.U32 R5, R3, R148, RZ ;  /* 0x0000009403057227 */ /* 0x000fc800078e00ff */
[----:B------:R-:W-:Y:S01]  /*2b30*/  @!P0 IMAD.MOV R118, RZ, RZ, -R118 ;  /* 0x000000ffff768224 */ /* 0x000fe200078e0a76 */
[C---:B------:R-:W-:Y:S01]  /*2b40*/  ISETP.GT.U32.AND P0, PT, R4.reuse, R124, PT ;  /* 0x0000007c0400720c */ /* 0x040fe20003f04070 */
[----:B------:R-:W-:Y:S01]  /*2b50*/  @!P3 IMAD.MOV R144, RZ, RZ, -R144 ;  /* 0x000000ffff90b224 */ /* 0x000fe200078e0a90 */
[----:B------:R-:W-:Y:S01]  /*2b60*/  ISETP.GT.U32.AND P3, PT, R4, R130, PT ;  /* 0x000000820400720c */ /* 0x000fe20003f64070 */
[----:B------:R-:W-:Y:S02]  /*2b70*/  IMAD.MOV R5, RZ, RZ, -R5 ;  /* 0x000000ffff057224 */ /* 0x000fe400078e0a05 */
[----:B------:R-:W-:Y:S01]  /*2b80*/  @!P6 IMAD.IADD R126, R126, 0x1, -R4 ;  /* 0x000000017e7ee824 */ /* 0x000fe200078e0a04 */
[C---:B------:R-:W-:Y:S01]  /*2b90*/  ISETP.GT.U32.AND P6, PT, R4.reuse, R146, PT ;  /* 0x000000920400720c */ /* 0x040fe20003fc4070 */
[----:B------:R-:W-:Y:S02]  /*2ba0*/  IMAD R148, R4, R5, R148 ;  /* 0x0000000504947224 */ /* 0x000fe400078e0294 */
[----:B------:R-:W-:Y:S01]  /*2bb0*/  @!P1 IMAD.IADD R128, R128, 0x1, -R4 ;  /* 0x0000000180809824 */ /* 0x000fe200078e0a04 */
[C---:B------:R-:W-:Y:S01]  /*2bc0*/  ISETP.GT.U32.AND P4, PT, R4.reuse, R126, PT ;  /* 0x0000007e0400720c */ /* 0x040fe20003f84070 */
[----:B------:R-:W-:Y:S01]  /*2bd0*/  IMAD.HI.U32 R5, R3, R150, RZ ;  /* 0x0000009603057227 */ /* 0x000fe200078e00ff */
[----:B------:R-:W-:-:S03]  /*2be0*/  ISETP.GT.U32.AND P1, PT, R4, R148, PT ;  /* 0x000000940400720c */ /* 0x000fc60003f24070 */
[--C-:B------:R-:W-:Y:S01]  /*2bf0*/  @!P0 IMAD.IADD R124, R124, 0x1, -R4.reuse ;  /* 0x000000017c7c8824 */ /* 0x100fe200078e0a04 */
[----:B------:R-:W-:Y:S01]  /*2c00*/  ISETP.GE.AND P0, PT, R11, RZ, PT ;  /* 0x000000ff0b00720c */ /* 0x000fe20003f06270 */
[--C-:B------:R-:W-:Y:S01]  /*2c10*/  @!P3 IMAD.IADD R130, R130, 0x1, -R4.reuse ;  /* 0x000000018282b824 */ /* 0x100fe200078e0a04 */
[----:B------:R-:W-:Y:S01]  /*2c20*/  IADD3 R11, R2, 0x11c, RZ ;  /* 0x0000011c020b7810 */ /* 0x000fe20007ffe0ff */
[----:B------:R-:W-:Y:S02]  /*2c30*/  IMAD.MOV R5, RZ, RZ, -R5 ;  /* 0x000000ffff057224 */ /* 0x000fe400078e0a05 */
[--C-:B------:R-:W-:Y:S01]  /*2c40*/  @!P6 IMAD.IADD R146, R146, 0x1, -R4.reuse ;  /* 0x000000019292e824 */ /* 0x100fe200078e0a04 */
[----:B------:R-:W-:Y:S01]  /*2c50*/  ISETP.GT.U32.AND P3, PT, R4, R130, PT ;  /* 0x000000820400720c */ /* 0x000fe20003f64070 */
[----:B------:R-:W-:Y:S01]  /*2c60*/  @!P4 IMAD.IADD R126, R126, 0x1, -R4 ;  /* 0x000000017e7ec824 */ /* 0x000fe200078e0a04 */
[----:B------:R-:W-:Y:S01]  /*2c70*/  ISETP.GE.AND P4, PT, R17, RZ, PT ;  /* 0x000000ff1100720c */ /* 0x000fe20003f86270 */
[----:B------:R-:W-:Y:S01]  /*2c80*/  IMAD R150, R4, R5, R150 ;  /* 0x0000000504967224 */ /* 0x000fe200078e0296 */
[----:B------:R-:W-:Y:S01]  /*2c90*/  IADD3 R5, R2, 0x130, RZ ;  /* 0x0000013002057810 */ /* 0x000fe20007ffe0ff */
[----:B------:R-:W-:Y:S01]  /*2ca0*/  @!P1 IMAD.IADD R148, R148, 0x1, -R4 ;  /* 0x0000000194949824 */ /* 0x000fe200078e0a04 */
        /* <DEDUP_REMOVED lines=10> */
[----:B------:R-:W-:-:S02]  /*2d50*/  ISETP.GT.U32.AND P3, PT, R4, R150, PT ;  /* 0x000000960400720c */ /* 0x000fc40003f64070 */
[----:B------:R-:W-:Y:S01]  /*2d60*/  ISETP.GE.AND P5, PT, R15, RZ, PT ;  /* 0x000000ff0f00720c */ /* 0x000fe20003fa6270 */
[----:B------:R-:W-:Y:S01]  /*2d70*/  @!P4 IMAD.MOV R130, RZ, RZ, -R130 ;  /* 0x000000ffff82c224 */ /* 0x000fe200078e0a82 */
[----:B------:R-:W-:Y:S01]  /*2d80*/  ISETP.GE.AND P4, PT, R7, RZ, PT ;  /* 0x000000ff0700720c */ /* 0x000fe20003f86270 */
[----:B------:R-:W-:Y:S01]  /*2d90*/  IMAD.MOV R7, RZ, RZ, -R5 ;  /* 0x000000ffff077224 */ /* 0x000fe200078e0a05 */
[----:B------:R-:W-:Y:S01]  /*2da0*/  IADD3 R9, R2, 0x124, RZ ;  /* 0x0000012402097810 */ /* 0x000fe20007ffe0ff */
[----:B------:R-:W-:Y:S01]  /*2db0*/  @!P0 IMAD.IADD R148, R148, 0x1, -R4 ;  /* 0x0000000194948824 */ /* 0x000fe200078e0a04 */
[----:B------:R-:W-:Y:S01]  /*2dc0*/  IABS R162, R11 ;  /* 0x0000000b00a27213 */ /* 0x000fe20000000000 */
[----:B------:R-:W-:Y:S01]  /*2dd0*/  IMAD R152, R4, R7, R152 ;  /* 0x0000000704987224 */ /* 0x000fe200078e0298 */
[----:B------:R-:W-:Y:S01]  /*2de0*/  ISETP.GE.AND P0, PT, R9, RZ, PT ;  /* 0x000000ff0900720c */ /* 0x000fe20003f06270 */
[----:B------:R-:W-:Y:S01]  /*2df0*/  @!P2 IMAD.MOV R148, RZ, RZ, -R148 ;  /* 0x000000ffff94a224 */ /* 0x000fe200078e0a94 */
[----:B------:R-:W-:Y:S01]  /*2e00*/  IABS R158, R9 ;  /* 0x00000009009e7213 */ /* 0x000fe20000000000 */
[--C-:B------:R-:W-:Y:S01]  /*2e10*/  @!P3 IMAD.IADD R150, R150, 0x1, -R4.reuse ;  /* 0x000000019696b824 */ /* 0x100fe200078e0a04 */
[----:B------:R-:W-:Y:S01]  /*2e20*/  ISETP.GT.U32.AND P2, PT, R4, R152, PT ;  /* 0x000000980400720c */ /* 0x000fe20003f44070 */
[----:B------:R-:W-:Y:S01]  /*2e30*/  @!P6 IMAD.IADD R146, R146, 0x1, -R4 ;  /* 0x000000019292e824 */ /* 0x000fe200078e0a04 */
[----:B------:R-:W-:-:S02]  /*2e40*/  ISETP.GE.AND P6, PT, R6, RZ, PT ;  /* 0x000000ff0600720c */ /* 0x000fc40003fc6270 */
[----:B------:R-:W-:Y:S01]  /*2e50*/  IADD3 R6, R2, 0x12c, RZ ;  /* 0x0000012c02067810 */ /* 0x000fe20007ffe0ff */
[----:B------:R-:W-:Y:S01]  /*2e60*/  @!P5 IMAD.MOV R146, RZ, RZ, -R146 ;  /* 0x000000ffff92d224 */ /* 0x000fe200078e0a92 */
[----:B------:R-:W-:Y:S02]  /*2e70*/  ISETP.GT.U32.AND P3, PT, R4, R150, PT ;  /* 0x000000960400720c */ /* 0x000fe40003f64070 */
[----:B------:R-:W-:Y:S02]  /*2e80*/  ISETP.GE.AND P5, PT, R6, RZ, PT ;  /* 0x000000ff0600720c */ /* 0x000fe40003fa6270 */
[----:B------:R-:W-:Y:S01]  /*2e90*/  IABS R154, R6 ;  /* 0x00000006009a7213 */ /* 0x000fe20000000000 */
[C---:B------:R-:W-:Y:S01]  /*2ea0*/  IMAD.HI.U32 R6, R3.reuse, R156, RZ ;  /* 0x0000009c03067227 */ /* 0x040fe200078e00ff */
[C---:B------:R-:W-:Y:S02]  /*2eb0*/  IADD3 R15, R2.reuse, 0x114, RZ ;  /* 0x00000114020f7810 */ /* 0x040fe40007ffe0ff */
[----:B------:R-:W-:Y:S01]  /*2ec0*/  IADD3 R17, R2, 0x110, RZ ;  /* 0x0000011002117810 */ /* 0x000fe20007ffe0ff */
[----:B------:R-:W-:Y:S01]  /*2ed0*/  IMAD.MOV R9, RZ, RZ, -R6 ;  /* 0x000000ffff097224 */ /* 0x000fe200078e0a06 */
[----:B------:R-:W-:Y:S01]  /*2ee0*/  IABS R166, R15 ;  /* 0x0000000f00a67213 */ /* 0x000fe20000000000 */
[----:B------:R-:W-:Y:S01]  /*2ef0*/  @!P2 IMAD.IADD R152, R152, 0x1, -R4 ;  /* 0x000000019898a824 */ /* 0x000fe200078e0a04 */
[----:B------:R-:W-:Y:S01]  /*2f00*/  IABS R168, R17 ;  /* 0x0000001100a87213 */ /* 0x000fe20000000000 */
[----:B------:R-:W-:-:S03]  /*2f10*/  IMAD.HI.U32 R5, R3, R154, RZ ;  /* 0x0000009a03057227 */ /* 0x000fc600078e00ff */
[----:B------:R-:W-:Y:S01]  /*2f20*/  ISETP.GT.U32.AND P2, PT, R4, R152, PT ;  /* 0x000000980400720c */ /* 0x000fe20003f44070 */
[----:B------:R-:W-:Y:S02]  /*2f30*/  @!P3 IMAD.IADD R150, R150, 0x1, -R4 ;  /* 0x000000019696b824 */ /* 0x000fe400078e0a04 */
[----:B------:R-:W-:Y:S01]  /*2f40*/  IMAD R156, R4, R9, R156 ;  /* 0x00000009049c7224 */ /* 0x000fe200078e029c */
[----:B------:R-:W-:Y:S01]  /*2f50*/  IADD3 R9, R2, 0x120, RZ ;  /* 0x0000012002097810 */ /* 0x000fe20007ffe0ff */
[----:B------:R-:W-:Y:S02]  /*2f60*/  IMAD.MOV R7, RZ, RZ, -R5 ;  /* 0x000000ffff077224 */ /* 0x000fe400078e0a05 */
[----:B------:R-:W-:Y:S01]  /*2f70*/  IMAD.HI.U32 R5, R3, R158, RZ ;  /* 0x0000009e03057227 */ /* 0x000fe200078e00ff */
[----:B------:R-:W-:-:S03]  /*2f80*/  IABS R160, R9 ;  /* 0x0000000900a07213 */ /* 0x000fc60000000000 */
[----:B------:R-:W-:Y:S01]  /*2f90*/  @!P6 IMAD.MOV R150, RZ, RZ, -R150 ;  /* 0x000000ffff96e224 */ /* 0x000fe200078e0a96 */
[C---:B------:R-:W-:Y:S01]  /*2fa0*/  ISETP.GT.U32.AND P6, PT, R4.reuse, R156, PT ;  /* 0x0000009c0400720c */ /* 0x040fe20003fc4070 */
[----:B------:R-:W-:Y:S02]  /*2fb0*/  IMAD.MOV R5, RZ, RZ, -R5 ;  /* 0x000000ffff057224 */ /* 0x000fe400078e0a05 */
[C---:B------:R-:W-:Y:S02]  /*2fc0*/  IMAD R154, R4.reuse, R7, R154 ;  /* 0x00000007049a7224 */ /* 0x040fe400078e029a */
[----:B------:R-:W-:Y:S02]  /*2fd0*/  IMAD R158, R4, R5, R158 ;  /* 0x00000005049e7224 */ /* 0x000fe400078e029e */
[----:B------:R-:W-:Y:S01]  /*2fe0*/  @!P2 IMAD.IADD R152, R152, 0x1, -R4 ;  /* 0x000000019898a824 */ /* 0x000fe200078e0a04 */
[C---:B------:R-:W-:Y:S01]  /*2ff0*/  ISETP.GT.U32.AND P3, PT, R4.reuse, R154, PT ;  /* 0x0000009a0400720c */ /* 0x040fe20003f64070 */
[----:B------:R-:W-:Y:S01]  /*3000*/  IMAD.HI.U32 R6, R3, R162, RZ ;  /* 0x000000a203067227 */ /* 0x000fe200078e00ff */
[----:B------:R-:W-:-:S03]  /*3010*/  ISETP.GT.U32.AND P2, PT, R4, R158, PT ;  /* 0x0000009e0400720c */ /* 0x000fc60003f44070 */
[----:B------:R-:W-:Y:S02]  /*3020*/  @!P6 IMAD.IADD R156, R156, 0x1, -R4 ;  /* 0x000000019c9ce824 */ /* 0x000fe400078e0a04 */
[----:B------:R-:W-:-:S03]  /*3030*/  IMAD.HI.U32 R5, R3, R160, RZ ;  /* 0x000000a003057227 */ /* 0x000fc600078e00ff */
[----:B------:R-:W-:Y:S01]  /*3040*/  ISETP.GT.U32.AND P6, PT, R4, R156, PT ;  /* 0x0000009c0400720c */ /* 0x000fe20003fc4070 */
[----:B------:R-:W-:Y:S02]  /*3050*/  IMAD.MOV R7, RZ, RZ, -R6 ;  /* 0x000000ffff077224 */ /* 0x000fe400078e0a06 */
[----:B------:R-:W-:Y:S02]  /*3060*/  IMAD.MOV R5, RZ, RZ, -R5 ;  /* 0x000000ffff057224 */ /* 0x000fe400078e0a05 */
[--C-:B------:R-:W-:Y:S02]  /*3070*/  @!P2 IMAD.IADD R158, R158, 0x1, -R4.reuse ;  /* 0x000000019e9ea824 */ /* 0x100fe400078e0a04 */
[----:B------:R-:W-:Y:S02]  /*3080*/  @!P3 IMAD.IADD R154, R154, 0x1, -R4 ;  /* 0x000000019a9ab824 */ /* 0x000fe400078e0a04 */
[C---:B------:R-:W-:Y:S01]  /*3090*/  IMAD R162, R4.reuse, R7, R162 ;  /* 0x0000000704a27224 */ /* 0x040fe200078e02a2 */
[C---:B------:R-:W-:Y:S01]  /*30a0*/  ISETP.GT.U32.AND P2, PT, R4.reuse, R158, PT ;  /* 0x0000009e0400720c */ /* 0x040fe20003f44070 */
[C---:B------:R-:W-:Y:S01]  /*30b0*/  IMAD R160, R4.reuse, R5, R160 ;  /* 0x0000000504a07224 */ /* 0x040fe200078e02a0 */
[----:B------:R-:W-:Y:S01]  /*30c0*/  ISETP.GT.U32.AND P3, PT, R4, R154, PT ;  /* 0x0000009a0400720c */ /* 0x000fe20003f64070 */
[----:B------:R-:W-:-:S04]  /*30d0*/  IMAD.HI.U32 R5, R3, R164, RZ ;  /* 0x000000a403057227 */ /* 0x000fc800078e00ff */
[----:B------:R-:W-:Y:S01]  /*30e0*/  @!P6 IMAD.IADD R156, R156, 0x1, -R4 ;  /* 0x000000019c9ce824 */ /* 0x000fe200078e0a04 */
[----:B------:R-:W-:Y:S01]  /*30f0*/  ISETP.GT.U32.AND P6, PT, R4, R162, PT ;  /* 0x000000a20400720c */ /* 0x000fe20003fc4070 */
[----:B------:R-:W-:-:S04]  /*3100*/  IMAD.HI.U32 R6, R3, R166, RZ ;  /* 0x000000a603067227 */ /* 0x000fc800078e00ff */
[----:B------:R-:W-:Y:S02]  /*3110*/  IMAD.MOV R5, RZ, RZ, -R5 ;  /* 0x000000ffff057224 */ /* 0x000fe400078e0a05 */
[----:B------:R-:W-:Y:S01]  /*3120*/  IMAD.MOV R7, RZ, RZ, -R6 ;  /* 0x000000ffff077224 */ /* 0x000fe200078e0a06 */
[----:B------:R-:W-:Y:S01]  /*3130*/  IADD3 R6, R2, 0x10c, RZ ;  /* 0x0000010c02067810 */ /* 0x000fe20007ffe0ff */
[C---:B------:R-:W-:Y:S02]  /*3140*/  IMAD R164, R4.reuse, R5, R164 ;  /* 0x0000000504a47224 */ /* 0x040fe400078e02a4 */
[----:B------:R-:W-:Y:S01]  /*3150*/  IMAD R166, R4, R7, R166 ;  /* 0x0000000704a67224 */ /* 0x000fe200078e02a6 */
[----:B------:R-:W-:Y:S01]  /*3160*/  IABS R170, R6 ;  /* 0x0000000600aa7213 */ /* 0x000fe20000000000 */
[--C-:B------:R-:W-:Y:S01]  /*3170*/  @!P2 IMAD.IADD R158, R158, 0x1, -R4.reuse ;  /* 0x000000019e9ea824 */ /* 0x100fe200078e0a04 */
[----:B------:R-:W-:Y:S01]  /*3180*/  ISETP.GT.U32.AND P2, PT, R4, R164, PT ;  /* 0x000000a40400720c */ /* 0x000fe20003f44070 */
[--C-:B------:R-:W-:Y:S01]  /*3190*/  @!P3 IMAD.IADD R154, R154, 0x1, -R4.reuse ;  /* 0x000000019a9ab824 */ /* 0x100fe200078e0a04 */
[----:B------:R-:W-:Y:S01]  /*31a0*/  ISETP.GT.U32.AND P3, PT, R4, R160, PT ;  /* 0x000000a00400720c */ /* 0x000fe20003f64070 */
[----:B------:R-:W-:-:S02]  /*31b0*/  @!P6 IMAD.IADD R162, R162, 0x1, -R4 ;  /* 0x00000001a2a2e824 */ /* 0x000fc400078e0a04 */
[----:B------:R-:W-:Y:S01]  /*31c0*/  @!P0 IMAD.MOV R158, RZ, RZ, -R158 ;  /* 0x000000ffff9e8224 */ /* 0x000fe200078e0a9e */
[C---:B------:R-:W-:Y:S01]  /*31d0*/  ISETP.GT.U32.AND P0, PT, R4.reuse, R166, PT ;  /* 0x000000a60400720c */ /* 0x040fe20003f04070 */
[----:B------:R-:W-:Y:S01]  /*31e0*/  @!P5 IMAD.MOV R154, RZ, RZ, -R154 ;  /* 0x000000ffff9ad224 */ /* 0x000fe200078e0a9a */
[----:B------:R-:W-:Y:S01]  /*31f0*/  ISETP.GT.U32.AND P5, PT, R4, R162, PT ;  /* 0x000000a20400720c */ /* 0x000fe20003fa4070 */
[----:B------:R-:W-:-:S04]  /*3200*/  IMAD.HI.U32 R5, R3, R168, RZ ;  /* 0x000000a803057227 */ /* 0x000fc800078e00ff */
[----:B------:R-:W-:Y:S02]  /*3210*/  IMAD.MOV R5, RZ, RZ, -R5 ;  /* 0x000000ffff057224 */ /* 0x000fe400078e0a05 */
[--C-:B------:R-:W-:Y:S01]  /*3220*/  @!P2 IMAD.IADD R164, R164, 0x1, -R4.reuse ;  /* 0x00000001a4a4a824 */ /* 0x100fe200078e0a04 */
[----:B------:R-:W-:Y:S01]  /*3230*/  ISETP.GE.AND P2, PT, R17, RZ, PT ;  /* 0x000000ff1100720c */ /* 0x000fe20003f46270 */
[----:B------:R-:W-:Y:S01]  /*3240*/  @!P3 IMAD.IADD R160, R160, 0x1, -R4 ;  /* 0x00000001a0a0b824 */ /* 0x000fe200078e0a04 */
[----:B------:R-:W-:Y:S01]  /*3250*/  ISETP.GE.AND P3, PT, R11, RZ, PT ;  /* 0x000000ff0b00720c */ /* 0x000fe20003f66270 */
[----:B------:R-:W-:Y:S01]  /*3260*/  IMAD R168, R4, R5, R168 ;  /* 0x0000000504a87224 */ /* 0x000fe200078e02a8 */
[----:B------:R-:W-:Y:S01]  /*3270*/  IADD3 R11, R2, 0x104, RZ ;  /* 0x00000104020b7810 */ /* 0x000fe20007ffe0ff */
[----:B------:R-:W-:Y:S01]  /*3280*/  @!P0 IMAD.IADD R166, R166, 0x1, -R4 ;  /* 0x00000001a6a68824 */ /* 0x000fe200078e0a04 */
[C---:B------:R-:W-:Y:S01]  /*3290*/  ISETP.GT.U32.AND P0, PT, R4.reuse, R164, PT ;  /* 0x000000a40400720c */ /* 0x040fe20003f04070 */
[----:B------:R-:W-:Y:S01]  /*32a0*/  IMAD.HI.U32 R5, R3, R170, RZ ;  /* 0x000000aa03057227 */ /* 0x000fe200078e00ff */
[----:B------:R-:W-:-:S02]  /*32b0*/  ISETP.GT.U32.AND P6, PT, R4, R160, PT ;  /* 0x000000a00400720c */ /* 0x000fc40003fc4070 */
[----:B------:R-:W-:Y:S01]  /*32c0*/  IABS R186, R11 ;  /* 0x0000000b00ba7213 */ /* 0x000fe20000000000 */
[----:B------:R-:W-:Y:S01]  /*32d0*/  @!P5 IMAD.IADD R162, R162, 0x1, -R4 ;  /* 0x00000001a2a2d824 */ /* 0x000fe200078e0a04 */
[----:B------:R-:W-:Y:S01]  /*32e0*/  ISETP.GT.U32.AND P5, PT, R4, R168, PT ;  /* 0x000000a80400720c */ /* 0x000fe20003fa4070 */
[----:B------:R-:W-:Y:S01]  /*32f0*/  IMAD.MOV R7, RZ, RZ, -R5 ;  /* 0x000000ffff077224 */ /* 0x000fe200078e0a05 */
[----:B------:R-:W-:Y:S01]  /*3300*/  IADD3 R17, R2, 0xdc, RZ ;  /* 0x000000dc02117810 */ /* 0x000fe20007ffe0ff */
[----:B------:R-:W-:Y:S01]  /*3310*/  @!P1 IMAD.MOV R152, RZ, RZ, -R152 ;  /* 0x000000ffff989224 */ /* 0x000fe200078e0a98 */
[----:B------:R-:W-:Y:S01]  /*3320*/  ISETP.GE.AND P1, PT, R9, RZ, PT ;  /* 0x000000ff0900720c */ /* 0x000fe20003f26270 */
[----:B------:R-:W-:Y:S01]  /*3330*/  IMAD R170, R4, R7, R170 ;  /* 0x0000000704aa7224 */ /* 0x000fe200078e02aa */
[----:B------:R-:W-:Y:S01]  /*3340*/  IADD3 R9, R2, 0x108, RZ ;  /* 0x0000010802097810 */ /* 0x000fe20007ffe0ff */
[--C-:B------:R-:W-:Y:S01]  /*3350*/  @!P0 IMAD.IADD R164, R164, 0x1, -R4.reuse ;  /* 0x00000001a4a48824 */ /* 0x100fe200078e0a04 */
[----:B------:R-:W-:Y:S01]  /*3360*/  IABS R206, R17 ;  /* 0x0000001100ce7213 */ /* 0x000fe20000000000 */
[----:B------:R-:W-:Y:S01]  /*3370*/  @!P6 IMAD.IADD R160, R160, 0x1, -R4 ;  /* 0x00000001a0a0e824 */ /* 0x000fe200078e0a04 */
[----:B------:R-:W-:Y:S01]  /*3380*/  IABS R172, R9 ;  /* 0x0000000900ac7213 */ /* 0x000fe20000000000 */
[----:B------:R-:W-:Y:S01]  /*3390*/  @!P3 IMAD.MOV R162, RZ, RZ, -R162 ;  /* 0x000000ffffa2b224 */ /* 0x000fe200078e0aa2 */
[----:B------:R-:W-:Y:S01]  /*33a0*/  ISETP.GT.U32.AND P0, PT, R4, R170, PT ;  /* 0x000000aa0400720c */ /* 0x000fe20003f04070 */
[----:B------:R-:W-:Y:S01]  /*33b0*/  @!P5 IMAD.IADD R168, R168, 0x1, -R4 ;  /* 0x00000001a8a8d824 */ /* 0x000fe200078e0a04 */
[----:B------:R-:W-:Y:S01]  /*33c0*/  ISETP.GE.AND P6, PT, R15, RZ, PT ;  /* 0x000000ff0f00720c */ /* 0x000fe20003fc6270 */
[----:B------:R-:W-:Y:S01]  /*33d0*/  IMAD.HI.U32 R5, R3, R172, RZ ;  /* 0x000000ac03057227 */ /* 0x000fe200078e00ff */
[----:B------:R-:W-:-:S02]  /*33e0*/  IADD3 R15, R2, 0xfc, RZ ;  /* 0x000000fc020f7810 */ /* 0x000fc40007ffe0ff */
[C---:B------:R-:W-:Y:S01]  /*33f0*/  ISETP.GT.U32.AND P5, PT, R4.reuse, R168, PT ;  /* 0x000000a80400720c */ /* 0x040fe20003fa4070 */
[----:B------:R-:W-:Y:S01]  /*3400*/  @!P1 IMAD.MOV R160, RZ, RZ, -R160 ;  /* 0x000000ffffa09224 */ /* 0x000fe200078e0aa0 */
        /* <DEDUP_REMOVED lines=8> */
[----:B------:R-:W-:Y:S01]  /*3490*/  ISETP.GE.AND P0, PT, R9, RZ, PT ;  /* 0x000000ff0900720c */ /* 0x000fe20003f06270 */
[----:B------:R-:W-:Y:S01]  /*34a0*/  IMAD.HI.U32 R5, R3, R186, RZ ;  /* 0x000000ba03057227 */ /* 0x000fe200078e00ff */
[----:B------:R-:W-:-:S02]  /*34b0*/  IABS R188, R13 ;  /* 0x0000000d00bc7213 */ /* 0x000fc40000000000 */
[----:B------:R-:W-:Y:S01]  /*34c0*/  ISETP.GT.U32.AND P3, PT, R4, R170, PT ;  /* 0x000000aa0400720c */ /* 0x000fe20003f64070 */
[----:B------:R-:W-:Y:S01]  /*34d0*/  IMAD.MOV R5, RZ, RZ, -R5 ;  /* 0x000000ffff057224 */ /* 0x000fe200078e0a05 */
[----:B------:R-:W-:Y:S01]  /*34e0*/  IADD3 R9, R2, 0xf8, RZ ;  /* 0x000000f802097810 */ /* 0x000fe20007ffe0ff */
[--C-:B------:R-:W-:Y:S01]  /*34f0*/  @!P1 IMAD.IADD R166, R166, 0x1, -R4.reuse ;  /* 0x00000001a6a69824 */ /* 0x100fe200078e0a04 */
[----:B------:R-:W-:Y:S01]  /*3500*/  ISETP.GE.AND P1, PT, R6, RZ, PT ;  /* 0x000000ff0600720c */ /* 0x000fe20003f26270 */
[----:B------:R-:W-:Y:S01]  /*3510*/  @!P5 IMAD.IADD R168, R168, 0x1, -R4 ;  /* 0x00000001a8a8d824 */ /* 0x000fe200078e0a04 */
[C---:B------:R-:W-:Y:S01]  /*3520*/  ISETP.GT.U32.AND P5, PT, R4.reuse, R172, PT ;  /* 0x000000ac0400720c */ /* 0x040fe20003fa4070 */
[----:B------:R-:W-:Y:S01]  /*3530*/  IMAD R186, R4, R5, R186 ;  /* 0x0000000504ba7224 */ /* 0x000fe200078e02ba */
[----:B------:R-:W-:Y:S01]  /*3540*/  IABS R192, R9 ;  /* 0x0000000900c07213 */ /* 0x000fe20000000000 */
[----:B------:R-:W-:-:S04]  /*3550*/  IMAD.HI.U32 R5, R3, R190, RZ ;  /* 0x000000be03057227 */ /* 0x000fc800078e00ff */
[----:B------:R-:W-:Y:S02]  /*3560*/  IMAD.MOV R5, RZ, RZ, -R5 ;  /* 0x000000ffff057224 */ /* 0x000fe400078e0a05 */
[----:B------:R-:W-:Y:S01]  /*3570*/  @!P3 IMAD.IADD R170, R170, 0x1, -R4 ;  /* 0x00000001aaaab824 */ /* 0x000fe200078e0a04 */
[----:B------:R-:W-:Y:S01]  /*3580*/  ISETP.GE.AND P3, PT, R13, RZ, PT ;  /* 0x000000ff0d00720c */ /* 0x000fe20003f66270 */
[----:B------:R-:W-:Y:S01]  /*3590*/  IMAD R190, R4, R5, R190 ;  /* 0x0000000504be7224 */ /* 0x000fe200078e02be */
[----:B------:R-:W-:Y:S01]  /*35a0*/  IADD3 R13, R2, 0xe4, RZ ;  /* 0x000000e4020d7810 */ /* 0x000fe20007ffe0ff */
[----:B------:R-:W-:Y:S01]  /*35b0*/  @!P5 IMAD.IADD R172, R172, 0x1, -R4 ;  /* 0x00000001acacd824 */ /* 0x000fe200078e0a04 */
[C---:B------:R-:W-:Y:S01]  /*35c0*/  ISETP.GT.U32.AND P5, PT, R4.reuse, R186, PT ;  /* 0x000000ba0400720c */ /* 0x040fe20003fa4070 */
[----:B------:R-:W-:Y:S01]  /*35d0*/  @!P1 IMAD.MOV R170, RZ, RZ, -R170 ;  /* 0x000000ffffaa9224 */ /* 0x000fe200078e0aaa */
[----:B------:R-:W-:Y:S01]  /*35e0*/  ISETP.GT.U32.AND P1, PT, R4, R190, PT ;  /* 0x000000be0400720c */ /* 0x000fe20003f24070 */
[----:B------:R-:W-:Y:S01]  /*35f0*/  IMAD.HI.U32 R6, R3, R188, RZ ;  /* 0x000000bc03067227 */ /* 0x000fe200078e00ff */
[----:B------:R-:W-:-:S03]  /*3600*/  IABS R202, R13 ;  /* 0x0000000d00ca7213 */ /* 0x000fc60000000000 */
[----:B------:R-:W-:Y:S02]  /*3610*/  IMAD.MOV R7, RZ, RZ, -R6 ;  /* 0x000000ffff077224 */ /* 0x000fe400078e0a06 */
[----:B------:R-:W-:-:S04]  /*3620*/  IMAD.HI.U32 R6, R3, R192, RZ ;  /* 0x000000c003067227 */ /* 0x000fc800078e00ff */
[C---:B------:R-:W-:Y:S02]  /*3630*/  IMAD R188, R4.reuse, R7, R188 ;  /* 0x0000000704bc7224 */ /* 0x040fe400078e02bc */
[----:B------:R-:W-:Y:S01]  /*3640*/  @!P4 IMAD.MOV R164, RZ, RZ, -R164 ;  /* 0x000000ffffa4c224 */ /* 0x000fe200078e0aa4 */
[----:B------:R-:W-:Y:S01]  /*3650*/  ISETP.GT.U32.AND P4, PT, R4, R172, PT ;  /* 0x000000ac0400720c */ /* 0x000fe20003f84070 */
[----:B------:R-:W-:Y:S01]  /*3660*/  IMAD.MOV R7, RZ, RZ, -R6 ;  /* 0x000000ffff077224 */ /* 0x000fe200078e0a06 */
[----:B------:R-:W-:Y:S01]  /*3670*/  IADD3 R6, R2, 0xf4, RZ ;  /* 0x000000f402067810 */ /* 0x000fe20007ffe0ff */
[----:B------:R-:W-:Y:S01]  /*3680*/  @!P6 IMAD.MOV R166, RZ, RZ, -R166 ;  /* 0x000000ffffa6e224 */ /* 0x000fe200078e0aa6 */
[----:B------:R-:W-:Y:S01]  /*3690*/  ISETP.GT.U32.AND P6, PT, R4, R188, PT ;  /* 0x000000bc0400720c */ /* 0x000fe20003fc4070 */
[--C-:B------:R-:W-:Y:S01]  /*36a0*/  @!P5 IMAD.IADD R186, R186, 0x1, -R4.reuse ;  /* 0x00000001babad824 */ /* 0x100fe200078e0a04 */
[----:B------:R-:W-:Y:S01]  /*36b0*/  IABS R194, R6 ;  /* 0x0000000600c27213 */ /* 0x000fe20000000000 */
[----:B------:R-:W-:-:S02]  /*36c0*/  @!P1 IMAD.IADD R190, R190, 0x1, -R4 ;  /* 0x00000001bebe9824 */ /* 0x000fc400078e0a04 */
[C---:B------:R-:W-:Y:S01]  /*36d0*/  IMAD R192, R4.reuse, R7, R192 ;  /* 0x0000000704c07224 */ /* 0x040fe200078e02c0 */
[C---:B------:R-:W-:Y:S01]  /*36e0*/  ISETP.GT.U32.AND P5, PT, R4.reuse, R186, PT ;  /* 0x000000ba0400720c */ /* 0x040fe20003fa4070 */
[----:B------:R-:W-:Y:S01]  /*36f0*/  IMAD.HI.U32 R5, R3, R194, RZ ;  /* 0x000000c203057227 */ /* 0x000fe200078e00ff */
[----:B------:R-:W-:-:S03]  /*3700*/  ISETP.GT.U32.AND P1, PT, R4, R190, PT ;  /* 0x000000be0400720c */ /* 0x000fc60003f24070 */
[----:B------:R-:W-:Y:S01]  /*3710*/  @!P4 IMAD.IADD R172, R172, 0x1, -R4 ;  /* 0x00000001acacc824 */ /* 0x000fe200078e0a04 */
[----:B------:R-:W-:Y:S01]  /*3720*/  ISETP.GE.AND P4, PT, R15, RZ, PT ;  /* 0x000000ff0f00720c */ /* 0x000fe20003f86270 */
[----:B------:R-:W-:Y:S01]  /*3730*/  IMAD.MOV R5, RZ, RZ, -R5 ;  /* 0x000000ffff057224 */ /* 0x000fe200078e0a05 */
[----:B------:R-:W-:Y:S01]  /*3740*/  IADD3 R15, R2, 0xe0, RZ ;  /* 0x000000e0020f7810 */ /* 0x000fe20007ffe0ff */
[----:B------:R-:W-:Y:S01]  /*3750*/  @!P0 IMAD.MOV R172, RZ, RZ, -R172 ;  /* 0x000000ffffac8224 */ /* 0x000fe200078e0aac */
[----:B------:R-:W-:Y:S01]  /*3760*/  ISETP.GT.U32.AND P0, PT, R4, R192, PT ;  /* 0x000000c00400720c */ /* 0x000fe20003f04070 */
[----:B------:R-:W-:Y:S01]  /*3770*/  @!P6 IMAD.IADD R188, R188, 0x1, -R4 ;  /* 0x00000001bcbce824 */ /* 0x000fe200078e0a04 */
[----:B------:R-:W-:Y:S01]  /*3780*/  IABS R204, R15 ;  /* 0x0000000f00cc7213 */ /* 0x000fe20000000000 */
[----:B------:R-:W-:Y:S02]  /*3790*/  IMAD R194, R4, R5, R194 ;  /* 0x0000000504c27224 */ /* 0x000fe400078e02c2 */
[--C-:B------:R-:W-:Y:S01]  /*37a0*/  @!P5 IMAD.IADD R186, R186, 0x1, -R4.reuse ;  /* 0x00000001babad824 */ /* 0x100fe200078e0a04 */
[----:B------:R-:W-:Y:S01]  /*37b0*/  ISETP.GT.U32.AND P6, PT, R4, R188, PT ;  /* 0x000000bc0400720c */ /* 0x000fe20003fc4070 */
[----:B------:R-:W-:Y:S01]  /*37c0*/  @!P1 IMAD.IADD R190, R190, 0x1, -R4 ;  /* 0x00000001bebe9824 */ /* 0x000fe200078e0a04 */
[----:B------:R-:W-:Y:S01]  /*37d0*/  ISETP.GE.AND P5, PT, R9, RZ, PT ;  /* 0x000000ff0900720c */ /* 0x000fe20003fa6270 */
[----:B------:R-:W-:Y:S01]  /*37e0*/  @!P2 IMAD.MOV R168, RZ, RZ, -R168 ;  /* 0x000000ffffa8a224 */ /* 0x000fe200078e0aa8 */
[----:B------:R-:W-:Y:S01]  /*37f0*/  ISETP.GT.U32.AND P1, PT, R4, R194, PT ;  /* 0x000000c20400720c */ /* 0x000fe20003f24070 */
[----:B------:R-:W-:Y:S01]  /*3800*/  @!P4 IMAD.MOV R190, RZ, RZ, -R190 ;  /* 0x000000ffffbec224 */ /* 0x000fe200078e0abe */
[----:B------:R-:W-:Y:S01]  /*3810*/  IADD3 R9, R2, 0xec, RZ ;  /* 0x000000ec02097810 */ /* 0x000fe20007ffe0ff */
[----:B------:R-:W-:Y:S01]  /*3820*/  @!P0 IMAD.IADD R192, R192, 0x1, -R4 ;  /* 0x00000001c0c08824 */ /* 0x000fe200078e0a04 */
[----:B------:R-:W-:-:S02]  /*3830*/  ISETP.GE.AND P2, PT, R11, RZ, PT ;  /* 0x000000ff0b00720c */ /* 0x000fc40003f46270 */
[----:B------:R-:W-:Y:S02]  /*3840*/  IADD3 R11, R2, 0xf0, RZ ;  /* 0x000000f0020b7810 */ /* 0x000fe40007ffe0ff */
[----:B------:R-:W-:Y:S01]  /*3850*/  IABS R198, R9 ;  /* 0x0000000900c67213 */ /* 0x000fe20000000000 */
[--C-:B------:R-:W-:Y:S01]  /*3860*/  @!P6 IMAD.IADD R188, R188, 0x1, -R4.reuse ;  /* 0x00000001bcbce824 */ /* 0x100fe200078e0a04 */
[----:B------:R-:W-:Y:S02]  /*3870*/  IABS R196, R11 ;  /* 0x0000000b00c47213 */ /* 0x000fe40000000000 */
[----:B------:R-:W-:Y:S01]  /*3880*/  ISETP.GE.AND P0, PT, R11, RZ, PT ;  /* 0x000000ff0b00720c */ /* 0x000fe20003f06270 */
[----:B------:R-:W-:Y:S01]  /*3890*/  IMAD.HI.U32 R5, R3, R198, RZ ;  /* 0x000000c603057227 */ /* 0x000fe200078e00ff */
[----:B------:R-:W-:Y:S02]  /*38a0*/  IADD3 R11, R2, 0xe8, RZ ;  /* 0x000000e8020b7810 */ /* 0x000fe40007ffe0ff */
[----:B------:R-:W-:Y:S01]  /*38b0*/  ISETP.GE.AND P6, PT, R6, RZ, PT ;  /* 0x000000ff0600720c */ /* 0x000fe20003fc6270 */
[----:B------:R-:W-:Y:S01]  /*38c0*/  @!P1 IMAD.IADD R194, R194, 0x1, -R4 ;  /* 0x00000001c2c29824 */ /* 0x000fe200078e0a04 */
[----:B------:R-:W-:Y:S01]  /*38d0*/  IABS R200, R11 ;  /* 0x0000000b00c87213 */ /* 0x000fe20000000000 */
[----:B------:R-:W-:-:S02]  /*38e0*/  IMAD.MOV R5, RZ, RZ, -R5 ;  /* 0x000000ffff057224 */ /* 0x000fc400078e0a05 */
[----:B------:R-:W-:Y:S01]  /*38f0*/  @!P3 IMAD.MOV R188, RZ, RZ, -R188 ;  /* 0x000000ffffbcb224 */ /* 0x000fe200078e0abc */
[----:B------:R-:W-:Y:S01]  /*3900*/  ISETP.GT.U32.AND P3, PT, R4, R194, PT ;  /* 0x000000c20400720c */ /* 0x000fe20003f64070 */
[----:B------:R-:W-:-:S04]  /*3910*/  IMAD.HI.U32 R6, R3, R196, RZ ;  /* 0x000000c403067227 */ /* 0x000fc800078e00ff */
[----:B------:R-:W-:Y:S01]  /*3920*/  @!P2 IMAD.MOV R186, RZ, RZ, -R186 ;  /* 0x000000ffffbaa224 */ /* 0x000fe200078e0aba */
[C---:B------:R-:W-:Y:S01]  /*3930*/  ISETP.GT.U32.AND P2, PT, R4.reuse, R192, PT ;  /* 0x000000c00400720c */ /* 0x040fe20003f44070 */
[----:B------:R-:W-:Y:S02]  /*3940*/  IMAD R198, R4, R5, R198 ;  /* 0x0000000504c67224 */ /* 0x000fe400078e02c6 */
[----:B------:R-:W-:-:S03]  /*3950*/  IMAD.HI.U32 R5, R3, R200, RZ ;  /* 0x000000c803057227 */ /* 0x000fc600078e00ff */
[----:B------:R-:W-:Y:S01]  /*3960*/  ISETP.GT.U32.AND P1, PT, R4, R198, PT ;  /* 0x000000c60400720c */ /* 0x000fe20003f24070 */
[----:B------:R-:W-:Y:S02]  /*3970*/  IMAD.MOV R7, RZ, RZ, -R6 ;  /* 0x000000ffff077224 */ /* 0x000fe400078e0a06 */
[----:B------:R-:W-:-:S04]  /*3980*/  IMAD.HI.U32 R6, R3, R202, RZ ;  /* 0x000000ca03067227 */ /* 0x000fc800078e00ff */
[----:B------:R-:W-:Y:S02]  /*3990*/  IMAD.MOV R5, RZ, RZ, -R5 ;  /* 0x000000ffff057224 */ /* 0x000fe400078e0a05 */
[C---:B------:R-:W-:Y:S02]  /*39a0*/  IMAD R196, R4.reuse, R7, R196 ;  /* 0x0000000704c47224 */ /* 0x040fe400078e02c4 */
[----:B------:R-:W-:Y:S02]  /*39b0*/  IMAD.MOV R7, RZ, RZ, -R6 ;  /* 0x000000ffff077224 */ /* 0x000fe400078e0a06 */
[C---:B------:R-:W-:Y:S02]  /*39c0*/  IMAD R200, R4.reuse, R5, R200 ;  /* 0x0000000504c87224 */ /* 0x040fe400078e02c8 */
[----:B------:R-:W-:Y:S02]  /*39d0*/  IMAD R202, R4, R7, R202 ;  /* 0x0000000704ca7224 */ /* 0x000fe400078e02ca */
[--C-:B------:R-:W-:Y:S01]  /*39e0*/  @!P3 IMAD.IADD R194, R194, 0x1, -R4.reuse ;  /* 0x00000001c2c2b824 */ /* 0x100fe200078e0a04 */
[----:B------:R-:W-:Y:S01]  /*39f0*/  ISETP.GT.U32.AND P3, PT, R4, R200, PT ;  /* 0x000000c80400720c */ /* 0x000fe20003f64070 */
[----:B------:R-:W-:Y:S01]  /*3a00*/  @!P2 IMAD.IADD R192, R192, 0x1, -R4 ;  /* 0x00000001c0c0a824 */ /* 0x000fe200078e0a04 */
[----:B------:R-:W-:Y:S01]  /*3a10*/  ISETP.GT.U32.AND P2, PT, R4, R196, PT ;  /* 0x000000c40400720c */ /* 0x000fe20003f44070 */
[----:B------:R-:W-:-:S04]  /*3a20*/  IMAD.HI.U32 R5, R3, R204, RZ ;  /* 0x000000cc03057227 */ /* 0x000fc800078e00ff */
[----:B------:R-:W-:Y:S01]  /*3a30*/  @!P6 IMAD.MOV R194, RZ, RZ, -R194 ;  /* 0x000000ffffc2e224 */ /* 0x000fe200078e0ac2 */
[----:B------:R-:W-:Y:S01]  /*3a40*/  ISETP.GT.U32.AND P6, PT, R4, R202, PT ;  /* 0x000000ca0400720c */ /* 0x000fe20003fc4070 */
[----:B------:R-:W-:Y:S02]  /*3a50*/  IMAD.MOV R5, RZ, RZ, -R5 ;  /* 0x000000ffff057224 */ /* 0x000fe400078e0a05 */
[----:B------:R-:W-:Y:S02]  /*3a60*/  @!P1 IMAD.IADD R198, R198, 0x1, -R4 ;  /* 0x00000001c6c69824 */ /* 0x000fe400078e0a04 */
[----:B------:R-:W-:Y:S02]  /*3a70*/  IMAD R204, R4, R5, R204 ;  /* 0x0000000504cc7224 */ /* 0x000fe400078e02cc */
[--C-:B------:R-:W-:Y:S01]  /*3a80*/  @!P3 IMAD.IADD R200, R200, 0x1, -R4.reuse ;  /* 0x00000001c8c8b824 */ /* 0x100fe200078e0a04 */
[----:B------:R-:W-:Y:S01]  /*3a90*/  ISETP.GT.U32.AND P1, PT, R4, R198, PT ;  /* 0x000000c60400720c */ /* 0x000fe20003f24070 */
[----:B------:R-:W-:Y:S01]  /*3aa0*/  @!P2 IMAD.IADD R196, R196, 0x1, -R4 ;  /* 0x00000001c4c4a824 */ /* 0x000fe200078e0a04 */
[----:B------:R-:W-:Y:S01]  /*3ab0*/  ISETP.GT.U32.AND P3, PT, R4, R204, PT ;  /* 0x000000cc0400720c */ /* 0x000fe20003f64070 */
[----:B------:R-:W-:Y:S01]  /*3ac0*/  IMAD.HI.U32 R6, R3, R206, RZ ;  /* 0x000000ce03067227 */ /* 0x000fe200078e00ff */
[----:B------:R-:W-:-:S02]  /*3ad0*/  ISETP.GE.AND P2, PT, R9, RZ, PT ;  /* 0x000000ff0900720c */ /* 0x000fc40003f46270 */
[----:B------:R-:W-:Y:S01]  /*3ae0*/  ISETP.GT.U32.AND P4, PT, R4, R196, PT ;  /* 0x000000c40400720c */ /* 0x000fe20003f84070 */
[----:B------:R-:W-:Y:S01]  /*3af0*/  @!P6 IMAD.IADD R202, R202, 0x1, -R4 ;  /* 0x00000001cacae824 */ /* 0x000fe200078e0a04 */
[----:B------:R-:W-:Y:S01]  /*3b00*/  ISETP.GT.U32.AND P6, PT, R4, R200, PT ;  /* 0x000000c80400720c */ /* 0x000fe20003fc4070 */
[----:B------:R-:W-:Y:S01]  /*3b10*/  @!P5 IMAD.MOV R192, RZ, RZ, -R192 ;  /* 0x000000ffffc0d224 */ /* 0x000fe200078e0ac0 */
[----:B------:R-:W-:Y:S01]  /*3b20*/  ISETP.GE.AND P5, PT, R11, RZ, PT ;  /* 0x000000ff0b00720c */ /* 0x000fe20003fa6270 */
[----:B------:R-:W-:Y:S01]  /*3b30*/  IMAD.MOV R7, RZ, RZ, -R6 ;  /* 0x000000ffff077224 */ /* 0x000fe200078e0a06 */
[----:B------:R-:W-:Y:S01]  /*3b40*/  IADD3 R11, R2, 0xd8, RZ ;  /* 0x000000d8020b7810 */ /* 0x000fe20007ffe0ff */
[----:B------:R-:W-:Y:S01]  /*3b50*/  @!P1 IMAD.IADD R198, R198, 0x1, -R4 ;  /* 0x00000001c6c69824 */ /* 0x000fe200078e0a04 */
[----:B------:R-:W-:Y:S01]  /*3b60*/  ISETP.GE.AND P1, PT, R15, RZ, PT ;  /* 0x000000ff0f00720c */ /* 0x000fe20003f26270 */
[----:B------:R-:W-:Y:S01]  /*3b70*/  IMAD R206, R4, R7, R206 ;  /* 0x0000000704ce7224 */ /* 0x000fe200078e02ce */
[----:B------:R-:W-:Y:S01]  /*3b80*/  IABS R208, R11 ;  /* 0x0000000b00d07213 */ /* 0x000fe20000000000 */
[--C-:B------:R-:W-:Y:S01]  /*3b90*/  @!P3 IMAD.IADD R204, R204, 0x1, -R4.reuse ;  /* 0x00000001ccccb824 */ /* 0x100fe200078e0a04 */
[----:B------:R-:W-:Y:S01]  /*3ba0*/  IADD3 R15, R2, 0xd0, RZ ;  /* 0x000000d0020f7810 */ /* 0x000fe20007ffe0ff */
[--C-:B------:R-:W-:Y:S01]  /*3bb0*/  @!P4 IMAD.IADD R196, R196, 0x1, -R4.reuse ;  /* 0x00000001c4c4c824 */ /* 0x100fe200078e0a04 */
[----:B------:R-:W-:Y:S01]  /*3bc0*/  ISETP.GE.AND P4, PT, R13, RZ, PT ;  /* 0x000000ff0d00720c */ /* 0x000fe20003f86270 */
[----:B------:R-:W-:Y:S01]  /*3bd0*/  @!P6 IMAD.IADD R200, R200, 0x1, -R4 ;  /* 0x00000001c8c8e824 */ /* 0x000fe200078e0a04 */
[C---:B------:R-:W-:Y:S01]  /*3be0*/  ISETP.GT.U32.AND P6, PT, R4.reuse, R206, PT ;  /* 0x000000ce0400720c */ /* 0x040fe20003fc4070 */
[----:B------:R-:W-:Y:S01]  /*3bf0*/  IMAD.HI.U32 R5, R3, R208, RZ ;  /* 0x000000d003057227 */ /* 0x000fe200078e00ff */
[----:B------:R-:W-:-:S02]  /*3c00*/  ISETP.GT.U32.AND P3, PT, R4, R204, PT ;  /* 0x000000cc0400720c */ /* 0x000fc40003f64070 */
[----:B------:R-:W-:Y:S01]  /*3c10*/  IABS R212, R15 ;  /* 0x0000000f00d47213 */ /* 0x000fe20000000000 */
[----:B------:R-:W-:Y:S01]  /*3c20*/  @!P0 IMAD.MOV R196, RZ, RZ, -R196 ;  /* 0x000000ffffc48224 */ /* 0x000fe200078e0ac4 */
[----:B------:R-:W-:Y:S01]  /*3c30*/  ISETP.GT.U32.AND P0, PT, R4, R202, PT ;  /* 0x000000ca0400720c */ /* 0x000fe20003f04070 */
[----:B------:R-:W-:Y:S01]  /*3c40*/  IMAD.MOV R5, RZ, RZ, -R5 ;  /* 0x000000ffff057224 */ /* 0x000fe200078e0a05 */
[----:B------:R-:W-:Y:S01]  /*3c50*/  IADD3 R13, R2, 0xd4, RZ ;  /* 0x000000d4020d7810 */ /* 0x000fe20007ffe0ff */
[----:B------:R-:W-:-:S03]  /*3c60*/  IMAD.HI.U32 R6, R3, R212, RZ ;  /* 0x000000d403067227 */ /* 0x000fc600078e00ff */
[----:B------:R-:W-:Y:S01]  /*3c70*/  IABS R210, R13 ;  /* 0x0000000d00d27213 */ /* 0x000fe20000000000 */
[----:B------:R-:W-:Y:S02]  /*3c80*/  IMAD R208, R4, R5, R208 ;  /* 0x0000000504d07224 */ /* 0x000fe400078e02d0 */
[--C-:B------:R-:W-:Y:S01]  /*3c90*/  @!P6 IMAD.IADD R206, R206, 0x1, -R4.reuse ;  /* 0x00000001cecee824 */ /* 0x100fe200078e0a04 */
[----:B------:R-:W-:Y:S01]  /*3ca0*/  ISETP.GE.AND P6, PT, R11, RZ, PT ;  /* 0x000000ff0b00720c */ /* 0x000fe20003fc6270 */
[----:B------:R-:W-:Y:S01]  /*3cb0*/  @!P3 IMAD.IADD R204, R204, 0x1, -R4 ;  /* 0x00000001ccccb824 */ /* 0x000fe200078e0a04 */
[----:B------:R-:W-:Y:S01]  /*3cc0*/  ISETP.GT.U32.AND P3, PT, R4, R208, PT ;  /* 0x000000d00400720c */ /* 0x000fe20003f64070 */
[----:B------:R-:W-:Y:S01]  /*3cd0*/  IMAD.MOV R9, RZ, RZ, -R6 ;  /* 0x000000ffff097224 */ /* 0x000fe200078e0a06 */
[----:B------:R-:W-:Y:S01]  /*3ce0*/  IADD3 R6, R2, 0xc8, RZ ;  /* 0x000000c802067810 */ /* 0x000fe20007ffe0ff */
[----:B------:R-:W-:Y:S01]  /*3cf0*/  @!P2 IMAD.MOV R198, RZ, RZ, -R198 ;  /* 0x000000ffffc6a224 */ /* 0x000fe200078e0ac6 */
[----:B------:R-:W-:Y:S01]  /*3d00*/  ISETP.GT.U32.AND P2, PT, R4, R206, PT ;  /* 0x000000ce0400720c */ /* 0x000fe20003f44070 */
[----:B------:R-:W-:Y:S01]  /*3d10*/  @!P0 IMAD.IADD R202, R202, 0x1, -R4 ;  /* 0x00000001caca8824 */ /* 0x000fe200078e0a04 */
[----:B------:R-:W-:Y:S01]  /*3d20*/  ISETP.GE.AND P0, PT, R17, RZ, PT ;  /* 0x000000ff1100720c */ /* 0x000fe20003f06270 */
[----:B------:R-:W-:Y:S01]  /*3d30*/  IMAD R212, R4, R9, R212 ;  /* 0x0000000904d47224 */ /* 0x000fe200078e02d4 */
[----:B------:R-:W-:Y:S01]  /*3d40*/  IABS R218, R6 ;  /* 0x0000000600da7213 */ /* 0x000fe20000000000 */
[----:B------:R-:W-:Y:S01]  /*3d50*/  IMAD.HI.U32 R7, R3, R214, RZ ;  /* 0x000000d603077227 */ /* 0x000fe200078e00ff */
[----:B------:R-:W-:-:S02]  /*3d60*/  IADD3 R9, R2, 0xc4, RZ ;  /* 0x000000c402097810 */ /* 0x000fc40007ffe0ff */
[----:B------:R-:W-:Y:S01]  /*3d70*/  IADD3 R11, R2, 0xbc, RZ ;  /* 0x000000bc020b7810 */ /* 0x000fe20007ffe0ff */
[----:B------:R-:W-:Y:S01]  /*3d80*/  @!P4 IMAD.MOV R202, RZ, RZ, -R202 ;  /* 0x000000ffffcac224 */ /* 0x000fe200078e0aca */
[----:B------:R-:W-:Y:S01]  /*3d90*/  ISETP.GT.U32.AND P4, PT, R4, R212, PT ;  /* 0x000000d40400720c */ /* 0x000fe20003f84070 */
[----:B------:R-:W-:Y:S01]  /*3da0*/  IMAD.MOV R7, RZ, RZ, -R7 ;  /* 0x000000ffff077224 */ /* 0x000fe200078e0a07 */
[----:B------:R-:W-:Y:S01]  /*3db0*/  IABS R216, R9 ;  /* 0x0000000900d87213 */ /* 0x000fe20000000000 */
[----:B------:R-:W-:Y:S01]  /*3dc0*/  IMAD.HI.U32 R5, R3, R210, RZ ;  /* 0x000000d203057227 */ /* 0x000fe200078e00ff */
[----:B------:R-:W-:Y:S02]  /*3dd0*/  IABS R222, R11 ;  /* 0x0000000b00de7213 */ /* 0x000fe40000000000 */
[----:B------:R-:W-:Y:S01]  /*3de0*/  IADD3 R17, R2, 0x9c, RZ ;  /* 0x0000009c02117810 */ /* 0x000fe20007ffe0ff */
[----:B------:R-:W-:Y:S02]  /*3df0*/  IMAD R214, R4, R7, R214 ;  /* 0x0000000704d67224 */ /* 0x000fe400078e02d6 */
[--C-:B------:R-:W-:Y:S01]  /*3e00*/  @!P3 IMAD.IADD R208, R208, 0x1, -R4.reuse ;  /* 0x00000001d0d0b824 */ /* 0x100fe200078e0a04 */
[----:B------:R-:W-:Y:S01]  /*3e10*/  IABS R238, R17 ;  /* 0x0000001100ee7213 */ /* 0x000fe20000000000 */
[--C-:B------:R-:W-:Y:S01]  /*3e20*/  @!P2 IMAD.IADD R206, R206, 0x1, -R4.reuse ;  /* 0x00000001cecea824 */ /* 0x100fe200078e0a04 */
[C---:B------:R-:W-:Y:S01]  /*3e30*/  ISETP.GT.U32.AND P2, PT, R4.reuse, R214, PT ;  /* 0x000000d60400720c */ /* 0x040fe20003f44070 */
[----:B------:R-:W-:Y:S01]  /*3e40*/  IMAD.MOV R5, RZ, RZ, -R5 ;  /* 0x000000ffff057224 */ /* 0x000fe200078e0a05 */
[----:B------:R-:W-:Y:S01]  /*3e50*/  ISETP.GT.U32.AND P3, PT, R4, R208, PT ;  /* 0x000000d00400720c */ /* 0x000fe20003f64070 */
[----:B------:R-:W-:-:S02]  /*3e60*/  @!P4 IMAD.IADD R212, R212, 0x1, -R4 ;  /* 0x00000001d4d4c824 */ /* 0x000fc400078e0a04 */
[----:B------:R-:W-:Y:S02]  /*3e70*/  IMAD R210, R4, R5, R210 ;  /* 0x0000000504d27224 */ /* 0x000fe400078e02d2 */
[----:B------:R-:W-:-:S04]  /*3e80*/  IMAD.HI.U32 R5, R3, R218, RZ ;  /* 0x000000da03057227 */ /* 0x000fc800078e00ff */
[----:B------:R-:W-:Y:S01]  /*3e90*/  @!P5 IMAD.MOV R200, RZ, RZ, -R200 ;  /* 0x000000ffffc8d224 */ /* 0x000fe200078e0ac8 */
[C---:B------:R-:W-:Y:S01]  /*3ea0*/  ISETP.GT.U32.AND P5, PT, R4.reuse, R210, PT ;  /* 0x000000d20400720c */ /* 0x040fe20003fa4070 */
[----:B------:R-:W-:Y:S01]  /*3eb0*/  @!P0 IMAD.MOV R206, RZ, RZ, -R206 ;  /* 0x000000ffffce8224 */ /* 0x000fe200078e0ace */
[----:B------:R-:W-:Y:S01]  /*3ec0*/  ISETP.GT.U32.AND P0, PT, R4, R212, PT ;  /* 0x000000d40400720c */ /* 0x000fe20003f04070 */
[----:B------:R-:W-:Y:S02]  /*3ed0*/  IMAD.MOV R7, RZ, RZ, -R5 ;  /* 0x000000ffff077224 */ /* 0x000fe400078e0a05 */
[----:B------:R-:W-:-:S04]  /*3ee0*/  IMAD.HI.U32 R5, R3, R216, RZ ;  /* 0x000000d803057227 */ /* 0x000fc800078e00ff */
[--C-:B------:R-:W-:Y:S02]  /*3ef0*/  @!P2 IMAD.IADD R214, R214, 0x1, -R4.reuse ;  /* 0x00000001d6d6a824 */ /* 0x100fe400078e0a04 */
[----:B------:R-:W-:Y:S01]  /*3f00*/  @!P3 IMAD.IADD R208, R208, 0x1, -R4 ;  /* 0x00000001d0d0b824 */ /* 0x000fe200078e0a04 */
[----:B------:R-:W-:Y:S01]  /*3f10*/  ISETP.GE.AND P3, PT, R15, RZ, PT ;  /* 0x000000ff0f00720c */ /* 0x000fe20003f66270 */
[C---:B------:R-:W-:Y:S01]  /*3f20*/  IMAD R218, R4.reuse, R7, R218 ;  /* 0x0000000704da7224 */ /* 0x040fe200078e02da */
[----:B------:R-:W-:Y:S01]  /*3f30*/  ISETP.GT.U32.AND P2, PT, R4, R214, PT ;  /* 0x000000d60400720c */ /* 0x000fe20003f44070 */
[----:B------:R-:W-:Y:S01]  /*3f40*/  IMAD.MOV R5, RZ, RZ, -R5 ;  /* 0x000000ffff057224 */ /* 0x000fe200078e0a05 */
[----:B------:R-:W-:Y:S01]  /*3f50*/  IADD3 R7, R2, 0xc0, RZ ;  /* 0x000000c002077810 */ /* 0x000fe20007ffe0ff */
[----:B------:R-:W-:Y:S01]  /*3f60*/  @!P6 IMAD.MOV R208, RZ, RZ, -R208 ;  /* 0x000000ffffd0e224 */ /* 0x000fe200078e0ad0 */
[C---:B------:R-:W-:Y:S01]  /*3f70*/  ISETP.GT.U32.AND P6, PT, R4.reuse, R218, PT ;  /* 0x000000da0400720c */ /* 0x040fe20003fc4070 */
[----:B------:R-:W-:Y:S01]  /*3f80*/  IMAD R216, R4, R5, R216 ;  /* 0x0000000504d87224 */ /* 0x000fe200078e02d8 */
[----:B------:R-:W-:Y:S01]  /*3f90*/  IABS R220, R7 ;  /* 0x0000000700dc7213 */ /* 0x000fe20000000000 */
[--C-:B------:R-:W-:Y:S01]  /*3fa0*/  @!P5 IMAD.IADD R210, R210, 0x1, -R4.reuse ;  /* 0x00000001d2d2d824 */ /* 0x100fe200078e0a04 */
[----:B------:R-:W-:Y:S01]  /*3fb0*/  ISETP.GE.AND P5, PT, R18, RZ, PT ;  /* 0x000000ff1200720c */ /* 0x000fe20003fa6270 */
[----:B------:R-:W-:Y:S01]  /*3fc0*/  @!P0 IMAD.IADD R212, R212, 0x1, -R4 ;  /* 0x00000001d4d48824 */ /* 0x000fe200078e0a04 */
[C---:B------:R-:W-:Y:S01]  /*3fd0*/  ISETP.GT.U32.AND P0, PT, R4.reuse, R216, PT ;  /* 0x000000d80400720c */ /* 0x040fe20003f04070 */
[----:B------:R-:W-:Y:S01]  /*3fe0*/  IMAD.HI.U32 R5, R3, R220, RZ ;  /* 0x000000dc03057227 */ /* 0x000fe200078e00ff */
[----:B------:R-:W-:-:S02]  /*3ff0*/  ISETP.GT.U32.AND P4, PT, R4, R210, PT ;  /* 0x000000d20400720c */ /* 0x000fc40003f84070 */
[----:B------:R-:W-:Y:S01]  /*4000*/  IADD3 R15, R2, 0xa0, RZ ;  /* 0x000000a0020f7810 */ /* 0x000fe20007ffe0ff */
[--C-:B------:R-:W-:Y:S01]  /*4010*/  @!P2 IMAD.IADD R214, R214, 0x1, -R4.reuse ;  /* 0x00000001d6d6a824 */ /* 0x100fe200078e0a04 */
[----:B------:R-:W-:Y:S01]  /*4020*/  ISETP.GE.AND P2, PT, R9, RZ, PT ;  /* 0x000000ff0900720c */ /* 0x000fe20003f46270 */
[----:B------:R-:W-:Y:S01]  /*4030*/  @!P6 IMAD.IADD R218, R218, 0x1, -R4 ;  /* 0x00000001dadae824 */ /* 0x000fe200078e0a04 */
[----:B------:R-:W-:Y:S01]  /*4040*/  IADD3 R9, R2, 0xb8, RZ ;  /* 0x000000b802097810 */ /* 0x000fe20007ffe0ff */
[----:B------:R-:W-:Y:S01]  /*4050*/  @!P1 IMAD.MOV R204, RZ, RZ, -R204 ;  /* 0x000000ffffcc9224 */ /* 0x000fe200078e0acc */
[----:B------:R-:W-:Y:S01]  /*4060*/  ISETP.GE.AND P1, PT, R13, RZ, PT ;  /* 0x000000ff0d00720c */ /* 0x000fe20003f26270 */
[----:B------:R-:W-:Y:S01]  /*4070*/  IMAD.MOV R5, RZ, RZ, -R5 ;  /* 0x000000ffff057224 */ /* 0x000fe200078e0a05 */
[----:B------:R-:W-:Y:S01]  /*4080*/  IABS R224, R9 ;  /* 0x0000000900e07213 */ /* 0x000fe20000000000 */
[--C-:B------:R-:W-:Y:S01]  /*4090*/  @!P0 IMAD.IADD R216, R216, 0x1, -R4.reuse ;  /* 0x00000001d8d88824 */ /* 0x100fe200078e0a04 */
[----:B------:R-:W-:Y:S01]  /*40a0*/  ISETP.GT.U32.AND P0, PT, R4, R218, PT ;  /* 0x000000da0400720c */ /* 0x000fe20003f04070 */
[----:B------:R-:W-:Y:S01]  /*40b0*/  @!P4 IMAD.IADD R210, R210, 0x1, -R4 ;  /* 0x00000001d2d2c824 */ /* 0x000fe200078e0a04 */
[----:B------:R-:W-:Y:S01]  /*40c0*/  ISETP.GE.AND P4, PT, R6, RZ, PT ;  /* 0x000000ff0600720c */ /* 0x000fe20003f86270 */
[----:B------:R-:W-:Y:S01]  /*40d0*/  IMAD R220, R4, R5, R220 ;  /* 0x0000000504dc7224 */ /* 0x000fe200078e02dc */
[----:B------:R-:W-:Y:S01]  /*40e0*/  ISETP.GE.AND P6, PT, R7, RZ, PT ;  /* 0x000000ff0700720c */ /* 0x000fe20003fc6270 */
[----:B------:R-:W-:Y:S01]  /*40f0*/  IMAD.HI.U32 R5, R3, R224, RZ ;  /* 0x000000e003057227 */ /* 0x000fe200078e00ff */
[----:B------:R-:W-:-:S02]  /*4100*/  IADD3 R13, R2, 0xa4, RZ ;  /* 0x000000a4020d7810 */ /* 0x000fc40007ffe0ff */
[----:B------:R-:W-:Y:S01]  /*4110*/  IABS R236, R15 ;  /* 0x0000000f00ec7213 */ /* 0x000fe20000000000 */
[----:B------:R-:W-:Y:S01]  /*4120*/  @!P3 IMAD.MOV R212, RZ, RZ, -R212 ;  /* 0x000000ffffd4b224 */ /* 0x000fe200078e0ad4 */
[C---:B------:R-:W-:Y:S01]  /*4130*/  ISETP.GT.U32.AND P3, PT, R4.reuse, R220, PT ;  /* 0x000000dc0400720c */ /* 0x040fe20003f64070 */
[----:B------:R-:W-:Y:S01]  /*4140*/  IMAD.MOV R5, RZ, RZ, -R5 ;  /* 0x000000ffff057224 */ /* 0x000fe200078e0a05 */
[----:B------:R-:W-:Y:S01]  /*4150*/  IABS R234, R13 ;  /* 0x0000000d00ea7213 */ /* 0x000fe20000000000 */
[----:B------:R-:W-:Y:S01]  /*4160*/  @!P1 IMAD.MOV R210, RZ, RZ, -R210 ;  /* 0x000000ffffd29224 */ /* 0x000fe200078e0ad2 */
[----:B------:R-:W-:Y:S01]  /*4170*/  ISETP.GT.U32.AND P1, PT, R4, R216, PT ;  /* 0x000000d80400720c */ /* 0x000fe20003f24070 */
[----:B------:R-:W-:Y:S01]  /*4180*/  @!P0 IMAD.IADD R218, R218, 0x1, -R4 ;  /* 0x00000001dada8824 */ /* 0x000fe200078e0a04 */
[----:B------:R-:W-:Y:S01]  /*4190*/  IADD3 R18, R2, 0x8c, RZ ;  /* 0x0000008c02127810 */ /* 0x000fe20007ffe0ff */
[C---:B------:R-:W-:Y:S02]  /*41a0*/  IMAD R224, R4.reuse, R5, R224 ;  /* 0x0000000504e07224 */ /* 0x040fe400078e02e0 */
[----:B------:R-:W-:Y:S01]  /*41b0*/  @!P4 IMAD.MOV R218, RZ, RZ, -R218 ;  /* 0x000000ffffdac224 */ /* 0x000fe200078e0ada */
[----:B------:R-:W-:Y:S01]  /*41c0*/  IABS R246, R18 ;  /* 0x0000001200f67213 */ /* 0x000fe20000000000 */
[----:B------:R-:W-:Y:S01]  /*41d0*/  IMAD.HI.U32 R6, R3, R222, RZ ;  /* 0x000000de03067227 */ /* 0x000fe200078e00ff */
[----:B------:R-:W-:-:S03]  /*41e0*/  ISETP.GT.U32.AND P4, PT, R4, R224, PT ;  /* 0x000000e00400720c */ /* 0x000fc60003f84070 */
[----:B------:R-:W-:Y:S02]  /*41f0*/  @!P3 IMAD.IADD R220, R220, 0x1, -R4 ;  /* 0x00000001dcdcb824 */ /* 0x000fe400078e0a04 */
[----:B------:R-:W-:Y:S01]  /*4200*/  IMAD.MOV R7, RZ, RZ, -R6 ;  /* 0x000000ffff077224 */ /* 0x000fe200078e0a06 */
[----:B------:R-:W-:Y:S01]  /*4210*/  IADD3 R6, R2, 0xb4, RZ ;  /* 0x000000b402067810 */ /* 0x000fe20007ffe0ff */
[----:B------:R-:W-:Y:S01]  /*4220*/  @!P1 IMAD.IADD R216, R216, 0x1, -R4 ;  /* 0x00000001d8d89824 */ /* 0x000fe200078e0a04 */
[C---:B------:R-:W-:Y:S01]  /*4230*/  ISETP.GT.U32.AND P3, PT, R4.reuse, R220, PT ;  /* 0x000000dc0400720c */ /* 0x040fe20003f64070 */
[----:B------:R-:W-:Y:S01]  /*4240*/  IMAD R222, R4, R7, R222 ;  /* 0x0000000704de7224 */ /* 0x000fe200078e02de */
[----:B------:R-:W-:Y:S01]  /*4250*/  ISETP.GE.AND P1, PT, R9, RZ, PT ;  /* 0x000000ff0900720c */ /* 0x000fe20003f26270 */
[----:B------:R-:W-:Y:S01]  /*4260*/  @!P2 IMAD.MOV R216, RZ, RZ, -R216 ;  /* 0x000000ffffd8a224 */ /* 0x000fe200078e0ad8 */
[----:B------:R-:W-:Y:S01]  /*4270*/  IADD3 R9, R2, 0xb0, RZ ;  /* 0x000000b002097810 */ /* 0x000fe20007ffe0ff */
[----:B------:R-:W-:Y:S01]  /*4280*/  @!P4 IMAD.IADD R224, R224, 0x1, -R4 ;  /* 0x00000001e0e0c824 */ /* 0x000fe200078e0a04 */
[----:B------:R-:W-:Y:S01]  /*4290*/  ISETP.GT.U32.AND P0, PT, R4, R222, PT ;  /* 0x000000de0400720c */ /* 0x000fe20003f04070 */
[----:B------:R-:W-:Y:S01]  /*42a0*/  @!P5 IMAD.MOV R214, RZ, RZ, -R214 ;  /* 0x000000ffffd6d224 */ /* 0x000fe200078e0ad6 */
[----:B------:R-:W-:-:S02]  /*42b0*/  IABS R226, R9 ;  /* 0x0000000900e27213 */ /* 0x000fc40000000000 */
[----:B------:R-:W-:Y:S02]  /*42c0*/  IABS R228, R6 ;  /* 0x0000000600e47213 */ /* 0x000fe40000000000 */
[----:B------:R-:W-:Y:S01]  /*42d0*/  ISETP.GE.AND P2, PT, R6, RZ, PT ;  /* 0x000000ff0600720c */ /* 0x000fe20003f46270 */
[----:B------:R-:W-:Y:S01]  /*42e0*/  IMAD.HI.U32 R6, R3, R226, RZ ;  /* 0x000000e203067227 */ /* 0x000fe200078e00ff */
[----:B------:R-:W-:Y:S02]  /*42f0*/  ISETP.GT.U32.AND P4, PT, R4, R224, PT ;  /* 0x000000e00400720c */ /* 0x000fe40003f84070 */
[----:B------:R-:W-:Y:S01]  /*4300*/  ISETP.GE.AND P5, PT, R11, RZ, PT ;  /* 0x000000ff0b00720c */ /* 0x000fe20003fa6270 */
[----:B------:R-:W-:Y:S01]  /*4310*/  @!P3 IMAD.IADD R220, R220, 0x1, -R4 ;  /* 0x00000001dcdcb824 */ /* 0x000fe200078e0a04 */
[----:B------:R-:W-:Y:S01]  /*4320*/  ISETP.GE.AND P3, PT, R9, RZ, PT ;  /* 0x000000ff0900720c */ /* 0x000fe20003f66270 */
[----:B------:R-:W-:Y:S01]  /*4330*/  IMAD.MOV R9, RZ, RZ, -R6 ;  /* 0x000000ffff097224 */ /* 0x000fe200078e0a06 */
[----:B------:R-:W-:Y:S01]  /*4340*/  IADD3 R11, R2, 0xac, RZ ;  /* 0x000000ac020b7810 */ /* 0x000fe20007ffe0ff */
[----:B------:R-:W-:-:S02]  /*4350*/  @!P0 IMAD.IADD R222, R222, 0x1, -R4 ;  /* 0x00000001dede8824 */ /* 0x000fc400078e0a04 */
[C---:B------:R-:W-:Y:S01]  /*4360*/  IMAD R226, R4.reuse, R9, R226 ;  /* 0x0000000904e27224 */ /* 0x040fe200078e02e2 */
[----:B------:R-:W-:Y:S01]  /*4370*/  IABS R230, R11 ;  /* 0x0000000b00e67213 */ /* 0x000fe20000000000 */
[----:B------:R-:W-:Y:S01]  /*4380*/  IMAD.HI.U32 R5, R3, R228, RZ ;  /* 0x000000e403057227 */ /* 0x000fe200078e00ff */
[----:B------:R-:W-:-:S03]  /*4390*/  ISETP.GT.U32.AND P0, PT, R4, R222, PT ;  /* 0x000000de0400720c */ /* 0x000fc60003f04070 */
[----:B------:R-:W-:Y:S01]  /*43a0*/  @!P4 IMAD.IADD R224, R224, 0x1, -R4 ;  /* 0x00000001e0e0c824 */ /* 0x000fe200078e0a04 */
[----:B------:R-:W-:Y:S01]  /*43b0*/  ISETP.GT.U32.AND P4, PT, R4, R226, PT ;  /* 0x000000e20400720c */ /* 0x000fe20003f84070 */
[----:B------:R-:W-:Y:S02]  /*43c0*/  IMAD.MOV R5, RZ, RZ, -R5 ;  /* 0x000000ffff057224 */ /* 0x000fe400078e0a05 */
[----:B------:R-:W-:-:S04]  /*43d0*/  IMAD.HI.U32 R7, R3, R230, RZ ;  /* 0x000000e603077227 */ /* 0x000fc800078e00ff */
[----:B------:R-:W-:Y:S01]  /*43e0*/  IMAD R228, R4, R5, R228 ;  /* 0x0000000504e47224 */ /* 0x000fe200078e02e4 */
[----:B------:R-:W-:Y:S01]  /*43f0*/  IADD3 R5, R2, 0xa8, RZ ;  /* 0x000000a802057810 */ /* 0x000fe20007ffe0ff */
[----:B------:R-:W-:Y:S02]  /*4400*/  IMAD.MOV R7, RZ, RZ, -R7 ;  /* 0x000000ffff077224 */ /* 0x000fe400078e0a07 */
[--C-:B------:R-:W-:Y:S01]  /*4410*/  @!P0 IMAD.IADD R222, R222, 0x1, -R4.reuse ;  /* 0x00000001dede8824 */ /* 0x100fe200078e0a04 */
[----:B------:R-:W-:Y:S01]  /*4420*/  IABS R232, R5 ;  /* 0x0000000500e87213 */ /* 0x000fe20000000000 */
[----:B------:R-:W-:Y:S01]  /*4430*/  @!P4 IMAD.IADD R226, R226, 0x1, -R4 ;  /* 0x00000001e2e2c824 */ /* 0x000fe200078e0a04 */
[----:B------:R-:W-:Y:S01]  /*4440*/  ISETP.GE.AND P0, PT, R11, RZ, PT ;  /* 0x000000ff0b00720c */ /* 0x000fe20003f06270 */
[C---:B------:R-:W-:Y:S02]  /*4450*/  IMAD R230, R4.reuse, R7, R230 ;  /* 0x0000000704e67224 */ /* 0x040fe400078e02e6 */
[----:B------:R-:W-:Y:S01]  /*4460*/  @!P5 IMAD.MOV R222, RZ, RZ, -R222 ;  /* 0x000000ffffded224 */ /* 0x000fe200078e0ade */
[----:B------:R-:W-:Y:S01]  /*4470*/  ISETP.GE.AND P5, PT, R5, RZ, PT ;  /* 0x000000ff0500720c */ /* 0x000fe20003fa6270 */
[----:B------:R-:W-:Y:S01]  /*4480*/  IMAD.HI.U32 R5, R3, R232, RZ ;  /* 0x000000e803057227 */ /* 0x000fe200078e00ff */
[----:B------:R-:W-:-:S03]  /*4490*/  ISETP.GT.U32.AND P4, PT, R4, R226, PT ;  /* 0x000000e20400720c */ /* 0x000fc60003f84070 */
[----:B------:R-:W-:Y:S01]  /*44a0*/  @!P1 IMAD.MOV R224, RZ, RZ, -R224 ;  /* 0x000000ffffe09224 */ /* 0x000fe200078e0ae0 */
[C---:B------:R-:W-:Y:S01]  /*44b0*/  ISETP.GT.U32.AND P1, PT, R4.reuse, R230, PT ;  /* 0x000000e60400720c */ /* 0x040fe20003f24070 */
[----:B------:R-:W-:Y:S01]  /*44c0*/  @!P6 IMAD.MOV R220, RZ, RZ, -R220 ;  /* 0x000000ffffdce224 */ /* 0x000fe200078e0adc */
[----:B------:R-:W-:Y:S01]  /*44d0*/  ISETP.GT.U32.AND P6, PT, R4, R228, PT ;  /* 0x000000e40400720c */ /* 0x000fe20003fc4070 */
[----:B------:R-:W-:-:S04]  /*44e0*/  IMAD.HI.U32 R6, R3, R234, RZ ;  /* 0x000000ea03067227 */ /* 0x000fc800078e00ff */
[----:B------:R-:W-:Y:S02]  /*44f0*/  IMAD.MOV R5, RZ, RZ, -R5 ;  /* 0x000000ffff057224 */ /* 0x000fe400078e0a05 */
[----:B------:R-:W-:Y:S02]  /*4500*/  IMAD.MOV R11, RZ, RZ, -R6 ;  /* 0x000000ffff0b7224 */ /* 0x000fe400078e0a06 */
[C---:B------:R-:W-:Y:S02]  /*4510*/  IMAD R232, R4.reuse, R5, R232 ;  /* 0x0000000504e87224 */ /* 0x040fe400078e02e8 */
[----:B------:R-:W-:Y:S01]  /*4520*/  IMAD R234, R4, R11, R234 ;  /* 0x0000000b04ea7224 */ /* 0x000fe200078e02ea */
[----:B------:R-:W-:Y:S01]  /*4530*/  IADD3 R11, R2, 0x94, RZ ;  /* 0x00000094020b7810 */ /* 0x000fe20007ffe0ff */
[----:B------:R-:W-:Y:S01]  /*4540*/  @!P4 IMAD.IADD R226, R226, 0x1, -R4 ;  /* 0x00000001e2e2c824 */ /* 0x000fe200078e0a04 */
[----:B------:R-:W-:Y:S01]  /*4550*/  ISETP.GT.U32.AND P4, PT, R4, R232, PT ;  /* 0x000000e80400720c */ /* 0x000fe20003f84070 */
[----:B------:R-:W-:Y:S01]  /*4560*/  IMAD.HI.U32 R9, R3, R238, RZ ;  /* 0x000000ee03097227 */ /* 0x000fe200078e00ff */
[----:B------:R-:W-:-:S03]  /*4570*/  IABS R242, R11 ;  /* 0x0000000b00f27213 */ /* 0x000fc60000000000 */
[--C-:B------:R-:W-:Y:S01]  /*4580*/  @!P1 IMAD.IADD R230, R230, 0x1, -R4.reuse ;  /* 0x00000001e6e69824 */ /* 0x100fe200078e0a04 */
[----:B------:R-:W-:Y:S01]  /*4590*/  ISETP.GT.U32.AND P1, PT, R4, R234, PT ;  /* 0x000000ea0400720c */ /* 0x000fe20003f24070 */
[----:B------:R-:W-:Y:S02]  /*45a0*/  @!P6 IMAD.IADD R228, R228, 0x1, -R4 ;  /* 0x00000001e4e4e824 */ /* 0x000fe400078e0a04 */
[----:B------:R-:W-:Y:S02]  /*45b0*/  IMAD.MOV R9, RZ, RZ, -R9 ;  /* 0x000000ffff097224 */ /* 0x000fe400078e0a09 */
[----:B------:R-:W-:Y:S01]  /*45c0*/  IMAD.HI.U32 R7, R3, R236, RZ ;  /* 0x000000ec03077227 */ /* 0x000fe200078e00ff */
[----:B------:R-:W-:-:S03]  /*45d0*/  ISETP.GT.U32.AND P6, PT, R4, R228, PT ;  /* 0x000000e40400720c */ /* 0x000fc60003fc4070 */
[----:B------:R-:W-:Y:S01]  /*45e0*/  IMAD R238, R4, R9, R238 ;  /* 0x0000000904ee7224 */ /* 0x000fe200078e02ee */
[----:B------:R-:W-:Y:S01]  /*45f0*/  IADD3 R9, R2, 0x98, RZ ;  /* 0x0000009802097810 */ /* 0x000fe20007ffe0ff */
[--C-:B------:R-:W-:Y:S01]  /*4600*/  @!P4 IMAD.IADD R232, R232, 0x1, -R4.reuse ;  /* 0x00000001e8e8c824 */ /* 0x100fe200078e0a04 */
[----:B------:R-:W-:Y:S01]  /*4610*/  ISETP.GT.U32.AND P4, PT, R4, R230, PT ;  /* 0x000000e60400720c */ /* 0x000fe20003f84070 */
[----:B------:R-:W-:Y:S01]  /*4620*/  @!P1 IMAD.IADD R234, R234, 0x1, -R4 ;  /* 0x00000001eaea9824 */ /* 0x000fe200078e0a04 */
[----:B------:R-:W-:Y:S01]  /*4630*/  IABS R240, R9 ;  /* 0x0000000900f07213 */ /* 0x000fe20000000000 */
[----:B------:R-:W-:Y:S01]  /*4640*/  IMAD.MOV R7, RZ, RZ, -R7 ;  /* 0x000000ffff077224 */ /* 0x000fe200078e0a07 */
[----:B------:R-:W-:Y:S01]  /*4650*/  ISETP.GT.U32.AND P1, PT, R4, R232, PT ;  /* 0x000000e80400720c */ /* 0x000fe20003f24070 */
[----:B------:R-:W-:Y:S02]  /*4660*/  @!P3 IMAD.MOV R226, RZ, RZ, -R226 ;  /* 0x000000ffffe2b224 */ /* 0x000fe400078e0ae2 */
[----:B------:R-:W-:-:S04]  /*4670*/  IMAD.HI.U32 R5, R3, R240, RZ ;  /* 0x000000f003057227 */ /* 0x000fc800078e00ff */
[----:B------:R-:W-:Y:S01]  /*4680*/  @!P6 IMAD.IADD R228, R228, 0x1, -R4 ;  /* 0x00000001e4e4e824 */ /* 0x000fe200078e0a04 */
[----:B------:R-:W-:Y:S01]  /*4690*/  ISETP.GE.AND P6, PT, R13, RZ, PT ;  /* 0x000000ff0d00720c */ /* 0x000fe20003fc6270 */
[----:B------:R-:W-:Y:S01]  /*46a0*/  IMAD R236, R4, R7, R236 ;  /* 0x0000000704ec7224 */ /* 0x000fe200078e02ec */
[----:B------:R-:W-:Y:S01]  /*46b0*/  IADD3 R13, R2, 0x90, RZ ;  /* 0x00000090020d7810 */ /* 0x000fe20007ffe0ff */
[----:B------:R-:W-:Y:S02]  /*46c0*/  IMAD.MOV R5, RZ, RZ, -R5 ;  /* 0x000000ffff057224 */ /* 0x000fe400078e0a05 */
[----:B------:R-:W-:Y:S01]  /*46d0*/  @!P2 IMAD.MOV R228, RZ, RZ, -R228 ;  /* 0x000000ffffe4a224 */ /* 0x000fe200078e0ae4 */
[----:B------:R-:W-:Y:S01]  /*46e0*/  ISETP.GT.U32.AND P2, PT, R4, R234, PT ;  /* 0x000000ea0400720c */ /* 0x000fe20003f44070 */
[----:B------:R-:W-:Y:S01]  /*46f0*/  @!P4 IMAD.IADD R230, R230, 0x1, -R4 ;  /* 0x00000001e6e6c824 */ /* 0x000fe200078e0a04 */
[C---:B------:R-:W-:Y:S01]  /*4700*/  ISETP.GT.U32.AND P3, PT, R4.reuse, R236, PT ;  /* 0x000000ec0400720c */ /* 0x040fe20003f64070 */
[C---:B------:R-:W-:Y:S01]  /*4710*/  IMAD R240, R4.reuse, R5, R240 ;  /* 0x0000000504f07224 */ /* 0x040fe200078e02f0 */
[----:B------:R-:W-:Y:S01]  /*4720*/  ISETP.GT.U32.AND P4, PT, R4, R238, PT ;  /* 0x000000ee0400720c */ /* 0x000fe20003f84070 */
[----:B------:R-:W-:Y:S01]  /*4730*/  IMAD.HI.U32 R6, R3, R242, RZ ;  /* 0x000000f203067227 */ /* 0x000fe200078e00ff */
[----:B------:R-:W-:-:S03]  /*4740*/  IABS R244, R13 ;  /* 0x0000000d00f47213 */ /* 0x000fc60000000000 */
[----:B------:R-:W-:Y:S01]  /*4750*/  @!P1 IMAD.IADD R232, R232, 0x1, -R4 ;  /* 0x00000001e8e89824 */ /* 0x000fe200078e0a04 */
[----:B------:R-:W-:Y:S01]  /*4760*/  ISETP.GT.U32.AND P1, PT, R4, R240, PT ;  /* 0x000000f00400720c */ /* 0x000fe20003f24070 */
[----:B------:R-:W-:Y:S02]  /*4770*/  IMAD.MOV R7, RZ, RZ, -R6 ;  /* 0x000000ffff077224 */ /* 0x000fe400078e0a06 */
[----:B------:R-:W-:Y:S02]  /*4780*/  @!P2 IMAD.IADD R234, R234, 0x1, -R4 ;  /* 0x00000001eaeaa824 */ /* 0x000fe400078e0a04 */
[----:B------:R-:W-:Y:S02]  /*4790*/  IMAD R242, R4, R7, R242 ;  /* 0x0000000704f27224 */ /* 0x000fe400078e02f2 */
[--C-:B------:R-:W-:Y:S01]  /*47a0*/  @!P3 IMAD.IADD R236, R236, 0x1, -R4.reuse ;  /* 0x00000001ececb824 */ /* 0x100fe200078e0a04 */
[----:B------:R-:W-:Y:S01]  /*47b0*/  ISETP.GE.AND P3, PT, R15, RZ, PT ;  /* 0x000000ff0f00720c */ /* 0x000fe20003f66270 */
[----:B------:R-:W-:Y:S01]  /*47c0*/  @!P4 IMAD.IADD R238, R238, 0x1, -R4 ;  /* 0x00000001eeeec824 */ /* 0x000fe200078e0a04 */
[----:B------:R-:W-:Y:S01]  /*47d0*/  ISETP.GT.U32.AND P2, PT, R4, R242, PT ;  /* 0x000000f20400720c */ /* 0x000fe20003f44070 */
[----:B------:R-:W-:Y:S01]  /*47e0*/  IMAD.HI.U32 R5, R3, R244, RZ ;  /* 0x000000f403057227 */ /* 0x000fe200078e00ff */
[----:B------:R-:W-:-:S02]  /*47f0*/  IADD3 R15, R2, 0x88, RZ ;  /* 0x00000088020f7810 */ /* 0x000fc40007ffe0ff */
[----:B------:R-:W-:Y:S01]  /*4800*/  ISETP.GE.AND P4, PT, R17, RZ, PT ;  /* 0x000000ff1100720c */ /* 0x000fe20003f86270 */
[----:B------:R-:W-:Y:S01]  /*4810*/  @!P1 IMAD.IADD R240, R240, 0x1, -R4 ;  /* 0x00000001f0f09824 */ /* 0x000fe200078e0a04 */
[C---:B------:R-:W-:Y:S01]  /*4820*/  ISETP.GT.U32.AND P1, PT, R4.reuse, R236, PT ;  /* 0x000000ec0400720c */ /* 0x040fe20003f24070 */
[----:B------:R-:W-:Y:S01]  /*4830*/  @!P0 IMAD.MOV R230, RZ, RZ, -R230 ;  /* 0x000000ffffe68224 */ /* 0x000fe200078e0ae6 */
[----:B------:R-:W-:Y:S01]  /*4840*/  ISETP.GT.U32.AND P0, PT, R4, R238, PT ;  /* 0x000000ee0400720c */ /* 0x000fe20003f04070 */
[----:B------:R-:W-:Y:S01]  /*4850*/  IMAD.HI.U32 R6, R3, R246, RZ ;  /* 0x000000f603067227 */ /* 0x000fe200078e00ff */
[----:B------:R-:W-:Y:S02]  /*4860*/  IABS R248, R15 ;  /* 0x0000000f00f87213 */ /* 0x000fe40000000000 */
[----:B------:R-:W-:Y:S01]  /*4870*/  IADD3 R17, R2, 0x84, RZ ;  /* 0x0000008402117810 */ /* 0x000fe20007ffe0ff */
[----:B------:R-:W-:Y:S02]  /*4880*/  IMAD.MOV R5, RZ, RZ, -R5 ;  /* 0x000000ffff057224 */ /* 0x000fe400078e0a05 */
[----:B------:R-:W-:Y:S01]  /*4890*/  IMAD.MOV R7, RZ, RZ, -R6 ;  /* 0x000000ffff077224 */ /* 0x000fe200078e0a06 */
[----:B------:R-:W-:Y:S01]  /*48a0*/  IABS R250, R17 ;  /* 0x0000001100fa7213 */ /* 0x000fe20000000000 */
[----:B------:R-:W-:-:S02]  /*48b0*/  IMAD R244, R4, R5, R244 ;  /* 0x0000000504f47224 */ /* 0x000fc400078e02f4 */
[----:B------:R-:W-:Y:S02]  /*48c0*/  IMAD R246, R4, R7, R246 ;  /* 0x0000000704f67224 */ /* 0x000fe400078e02f6 */
[----:B------:R-:W-:Y:S01]  /*48d0*/  @!P2 IMAD.IADD R242, R242, 0x1, -R4 ;  /* 0x00000001f2f2a824 */ /* 0x000fe200078e0a04 */
[C---:B------:R-:W-:Y:S01]  /*48e0*/  ISETP.GT.U32.AND P2, PT, R4.reuse, R240, PT ;  /* 0x000000f00400720c */ /* 0x040fe20003f44070 */
[----:B------:R-:W-:Y:S01]  /*48f0*/  @!P6 IMAD.MOV R234, RZ, RZ, -R234 ;  /* 0x000000ffffeae224 */ /* 0x000fe200078e0aea */
[----:B------:R-:W-:Y:S01]  /*4900*/  ISETP.GT.U32.AND P6, PT, R4, R244, PT ;  /* 0x000000f40400720c */ /* 0x000fe20003fc4070 */
[--C-:B------:R-:W-:Y:S01]  /*4910*/  @!P1 IMAD.IADD R236, R236, 0x1, -R4.reuse ;  /* 0x00000001ecec9824 */ /* 0x100fe200078e0a04 */
[----:B------:R-:W-:Y:S01]  /*4920*/  ISETP.GE.AND P1, PT, R9, RZ, PT ;  /* 0x000000ff0900720c */ /* 0x000fe20003f26270 */
[----:B------:R-:W-:Y:S01]  /*4930*/  @!P0 IMAD.IADD R238, R238, 0x1, -R4 ;  /* 0x00000001eeee8824 */ /* 0x000fe200078e0a04 */
[----:B------:R-:W-:Y:S01]  /*4940*/  ISETP.GT.U32.AND P0, PT, R4, R246, PT ;  /* 0x000000f60400720c */ /* 0x000fe20003f04070 */
[----:B------:R-:W-:-:S04]  /*4950*/  IMAD.HI.U32 R5, R3, R248, RZ ;  /* 0x000000f803057227 */ /* 0x000fc800078e00ff */
[----:B------:R-:W-:Y:S01]  /*4960*/  @!P5 IMAD.MOV R232, RZ, RZ, -R232 ;  /* 0x000000ffffe8d224 */ /* 0x000fe200078e0ae8 */
[----:B------:R-:W-:Y:S01]  /*4970*/  ISETP.GT.U32.AND P5, PT, R4, R242, PT ;  /* 0x000000f20400720c */ /* 0x000fe20003fa4070 */
        /* <DEDUP_REMOVED lines=12> */
[----:B------:R-:W-:-:S02]  /*4a40*/  IABS R252, R5 ;  /* 0x0000000500fc7213 */ /* 0x000fc40000000000 */
[----:B------:R-:W-:Y:S01]  /*4a50*/  IADD3 R11, R2, 0x6c, RZ ;  /* 0x0000006c020b7810 */ /* 0x000fe20007ffe0ff */
[----:B------:R-:W-:Y:S01]  /*4a60*/  @!P5 IMAD.IADD R242, R242, 0x1, -R4 ;  /* 0x00000001f2f2d824 */ /* 0x000fe200078e0a04 */
[----:B------:R-:W-:Y:S01]  /*4a70*/  ISETP.GE.AND P5, PT, R13, RZ, PT ;  /* 0x000000ff0d00720c */ /* 0x000fe20003fa6270 */
[----:B------:R-:W-:Y:S01]  /*4a80*/  @!P4 IMAD.MOV R238, RZ, RZ, -R238 ;  /* 0x000000ffffeec224 */ /* 0x000fe200078e0aee */
[----:B------:R-:W-:Y:S01]  /*4a90*/  ISETP.GT.U32.AND P4, PT, R4, R246, PT ;  /* 0x000000f60400720c */ /* 0x000fe20003f84070 */
[----:B------:R-:W-:Y:S01]  /*4aa0*/  IMAD.MOV R7, RZ, RZ, -R6 ;  /* 0x000000ffff077224 */ /* 0x000fe200078e0a06 */
[----:B------:R-:W-:Y:S01]  /*4ab0*/  IADD3 R6, R2, 0x7c, RZ ;  /* 0x0000007c02067810 */ /* 0x000fe20007ffe0ff */
[----:B------:R-:W-:Y:S01]  /*4ac0*/  @!P2 IMAD.MOV R242, RZ, RZ, -R242 ;  /* 0x000000fffff2a224 */ /* 0x000fe200078e0af2 */
[----:B------:R-:W-:Y:S01]  /*4ad0*/  IABS R35, R11 ;  /* 0x0000000b00237213 */ /* 0x000fe20000000000 */
[----:B------:R-:W-:Y:S01]  /*4ae0*/  IMAD R250, R4, R7, R250 ;  /* 0x0000000704fa7224 */ /* 0x000fe200078e02fa */
[----:B------:R-:W-:Y:S01]  /*4af0*/  IABS R9, R6 ;  /* 0x0000000600097213 */ /* 0x000fe20000000000 */
[--C-:B------:R-:W-:Y:S01]  /*4b00*/  @!P0 IMAD.IADD R244, R244, 0x1, -R4.reuse ;  /* 0x00000001f4f48824 */ /* 0x100fe200078e0a04 */
[----:B------:R-:W-:Y:S01]  /*4b10*/  IADD3 R7, R2, 0x78, RZ ;  /* 0x0000007802077810 */ /* 0x000fe20007ffe0ff */
[----:B------:R-:W-:Y:S01]  /*4b20*/  @!P1 IMAD.IADD R248, R248, 0x1, -R4 ;  /* 0x00000001f8f89824 */ /* 0x000fe200078e0a04 */
[----:B------:R-:W-:Y:S01]  /*4b30*/  ISETP.GT.U32.AND P2, PT, R4, R250, PT ;  /* 0x000000fa0400720c */ /* 0x000fe20003f44070 */
[----:B------:R-:W-:Y:S01]  /*4b40*/  @!P5 IMAD.MOV R244, RZ, RZ, -R244 ;  /* 0x000000fffff4d224 */ /* 0x000fe200078e0af4 */
[----:B------:R-:W-:Y:S01]  /*4b50*/  ISETP.GE.AND P1, PT, R6, RZ, PT ;  /* 0x000000ff0600720c */ /* 0x000fe20003f26270 */
[----:B------:R-:W-:Y:S01]  /*4b60*/  @!P4 IMAD.IADD R246, R246, 0x1, -R4 ;  /* 0x00000001f6f6c824 */ /* 0x000fe200078e0a04 */
[----:B------:R-:W-:Y:S01]  /*4b70*/  ISETP.GE.AND P4, PT, R5, RZ, PT ;  /* 0x000000ff0500720c */ /* 0x000fe20003f86270 */
[----:B------:R-:W-:Y:S01]  /*4b80*/  IMAD.HI.U32 R5, R3, R252, RZ ;  /* 0x000000fc03057227 */ /* 0x000fe200078e00ff */
[----:B------:R-:W-:-:S02]  /*4b90*/  ISETP.GT.U32.AND P5, PT, R4, R248, PT ;  /* 0x000000f80400720c */ /* 0x000fc40003fa4070 */
[----:B------:R-:W-:Y:S01]  /*4ba0*/  IABS R171, R7 ;  /* 0x0000000700ab7213 */ /* 0x000fe20000000000 */
[----:B------:R-:W-:Y:S01]  /*4bb0*/  IMAD.MOV R5, RZ, RZ, -R5 ;  /* 0x000000ffff057224 */ /* 0x000fe200078e0a05 */
[----:B------:R-:W-:Y:S01]  /*4bc0*/  ISETP.GE.AND P0, PT, R17, RZ, PT ;  /* 0x000000ff1100720c */ /* 0x000fe20003f06270 */
[----:B------:R-:W-:Y:S01]  /*4bd0*/  @!P3 IMAD.MOV R236, RZ, RZ, -R236 ;  /* 0x000000ffffecb224 */ /* 0x000fe200078e0aec */
[----:B------:R-:W-:Y:S01]  /*4be0*/  ISETP.GE.AND P3, PT, R15, RZ, PT ;  /* 0x000000ff0f00720c */ /* 0x000fe20003f66270 */
[----:B------:R-:W-:Y:S01]  /*4bf0*/  @!P2 IMAD.IADD R250, R250, 0x1, -R4 ;  /* 0x00000001fafaa824 */ /* 0x000fe200078e0a04 */
[----:B------:R-:W-:Y:S01]  /*4c00*/  IADD3 R13, R2, 0x64, RZ ;  /* 0x00000064020d7810 */ /* 0x000fe20007ffe0ff */
[----:B------:R-:W-:Y:S01]  /*4c10*/  IMAD R252, R4, R5, R252 ;  /* 0x0000000504fc7224 */ /* 0x000fe200078e02fc */
[----:B------:R-:W-:Y:S01]  /*4c20*/  IADD3 R17, R2, 0x60, RZ ;  /* 0x0000006002117810 */ /* 0x000fe20007ffe0ff */
        /* <DEDUP_REMOVED lines=8> */
[----:B------:R-:W-:Y:S01]  /*4cb0*/  IABS R174, R17 ;  /* 0x0000001100ae7213 */ /* 0x000fe20000000000 */
[----:B------:R-:W-:Y:S01]  /*4cc0*/  IMAD R5, R4, R6, R9 ;  /* 0x0000000604057224 */ /* 0x000fe200078e0209 */
[----:B------:R-:W-:Y:S01]  /*4cd0*/  IADD3 R6, R2, 0x74, RZ ;  /* 0x0000007402067810 */ /* 0x000fe20007ffe0ff */
[----:B------:R-:W-:Y:S01]  /*4ce0*/  @!P6 IMAD.MOV R246, RZ, RZ, -R246 ;  /* 0x000000fffff6e224 */ /* 0x000fe200078e0af6 */
[----:B------:R-:W-:Y:S01]  /*4cf0*/  ISETP.GE.AND P6, PT, R7, RZ, PT ;  /* 0x000000ff0700720c */ /* 0x000fe20003fc6270 */
[----:B------:R-:W-:Y:S01]  /*4d00*/  @!P2 IMAD.IADD R250, R250, 0x1, -R4 ;  /* 0x00000001fafaa824 */ /* 0x000fe200078e0a04 */
[----:B------:R-:W-:-:S02]  /*4d10*/  ISETP.GT.U32.AND P3, PT, R4, R5, PT ;  /* 0x000000050400720c */ /* 0x000fc40003f64070 */
[----:B------:R-:W-:Y:S01]  /*4d20*/  ISETP.GE.AND P2, PT, R6, RZ, PT ;  /* 0x000000ff0600720c */ /* 0x000fe20003f46270 */
[----:B------:R-:W-:Y:S01]  /*4d30*/  @!P5 IMAD.IADD R252, R252, 0x1, -R4 ;  /* 0x00000001fcfcd824 */ /* 0x000fe200078e0a04 */
[----:B------:R-:W-:Y:S01]  /*4d40*/  IABS R33, R6 ;  /* 0x0000000600217213 */ /* 0x000fe20000000000 */
[C---:B------:R-:W-:Y:S01]  /*4d50*/  IMAD.HI.U32 R6, R3.reuse, R171, RZ ;  /* 0x000000ab03067227 */ /* 0x040fe200078e00ff */
[----:B------:R-:W-:Y:S02]  /*4d60*/  IADD3 R7, R2, 0x70, RZ ;  /* 0x0000007002077810 */ /* 0x000fe40007ffe0ff */
[----:B------:R-:W-:Y:S01]  /*4d70*/  ISETP.GT.U32.AND P5, PT, R4, R252, PT ;  /* 0x000000fc0400720c */ /* 0x000fe20003fa4070 */
[----:B------:R-:W-:Y:S01]  /*4d80*/  IMAD.MOV R9, RZ, RZ, -R6 ;  /* 0x000000ffff097224 */ /* 0x000fe200078e0a06 */
[----:B------:R-:W-:Y:S01]  /*4d90*/  IABS R15, R7 ;  /* 0x00000007000f7213 */ /* 0x000fe20000000000 */
[----:B------:R-:W-:Y:S01]  /*4da0*/  IMAD.HI.U32 R6, R3, R33, RZ ;  /* 0x0000002103067227 */ /* 0x000fe200078e00ff */
[----:B------:R-:W-:-:S03]  /*4db0*/  IABS R62, R18 ;  /* 0x00000012003e7213 */ /* 0x000fc60000000000 */
[----:B------:R-:W-:Y:S02]  /*4dc0*/  @!P3 IMAD.IADD R5, R5, 0x1, -R4 ;  /* 0x000000010505b824 */ /* 0x000fe400078e0a04 */
[----:B------:R-:W-:Y:S02]  /*4dd0*/  IMAD.MOV R6, RZ, RZ, -R6 ;  /* 0x000000ffff067224 */ /* 0x000fe400078e0a06 */
[C---:B------:R-:W-:Y:S01]  /*4de0*/  IMAD R171, R4.reuse, R9, R171 ;  /* 0x0000000904ab7224 */ /* 0x040fe200078e02ab */
[C---:B------:R-:W-:Y:S01]  /*4df0*/  ISETP.GT.U32.AND P3, PT, R4.reuse, R5, PT ;  /* 0x000000050400720c */ /* 0x040fe20003f64070 */
[----:B------:R-:W-:Y:S01]  /*4e00*/  IMAD R33, R4, R6, R33 ;  /* 0x0000000604217224 */ /* 0x000fe200078e0221 */
[----:B------:R-:W-:Y:S01]  /*4e10*/  IADD3 R9, R2, 0x68, RZ ;  /* 0x0000006802097810 */ /* 0x000fe20007ffe0ff */
[----:B------:R-:W-:-:S03]  /*4e20*/  IMAD.HI.U32 R6, R3, R15, RZ ;  /* 0x0000000f03067227 */ /* 0x000fc600078e00ff */
[----:B------:R-:W-:Y:S01]  /*4e30*/  IABS R68, R9 ;  /* 0x0000000900447213 */ /* 0x000fe20000000000 */
[----:B------:R-:W-:Y:S01]  /*4e40*/  @!P0 IMAD.MOV R250, RZ, RZ, -R250 ;  /* 0x000000fffffa8224 */ /* 0x000fe200078e0afa */
[----:B------:R-:W-:Y:S01]  /*4e50*/  ISETP.GE.AND P0, PT, R7, RZ, PT ;  /* 0x000000ff0700720c */ /* 0x000fe20003f06270 */
[----:B------:R-:W-:Y:S01]  /*4e60*/  @!P5 IMAD.IADD R252, R252, 0x1, -R4 ;  /* 0x00000001fcfcd824 */ /* 0x000fe200078e0a04 */
[----:B------:R-:W-:Y:S01]  /*4e70*/  ISETP.GT.U32.AND P5, PT, R4, R171, PT ;  /* 0x000000ab0400720c */ /* 0x000fe20003fa4070 */
[----:B------:R-:W-:-:S04]  /*4e80*/  IMAD.HI.U32 R7, R3, R35, RZ ;  /* 0x0000002303077227 */ /* 0x000fc800078e00ff */
[----:B------:R-:W-:Y:S02]  /*4e90*/  IMAD.MOV R6, RZ, RZ, -R6 ;  /* 0x000000ffff067224 */ /* 0x000fe400078e0a06 */
[----:B------:R-:W-:Y:S02]  /*4ea0*/  IMAD.MOV R7, RZ, RZ, -R7 ;  /* 0x000000ffff077224 */ /* 0x000fe400078e0a07 */
[C---:B------:R-:W-:Y:S02]  /*4eb0*/  IMAD R15, R4.reuse, R6, R15 ;  /* 0x00000006040f7224 */ /* 0x040fe400078e020f */
[C---:B------:R-:W-:Y:S02]  /*4ec0*/  IMAD R35, R4.reuse, R7, R35 ;  /* 0x0000000704237224 */ /* 0x040fe400078e0223 */
[--C-:B------:R-:W-:Y:S01]  /*4ed0*/  @!P3 IMAD.IADD R5, R5, 0x1, -R4.reuse ;  /* 0x000000010505b824 */ /* 0x100fe200078e0a04 */
[C---:B------:R-:W-:Y:S01]  /*4ee0*/  ISETP.GT.U32.AND P3, PT, R4.reuse, R15, PT ;  /* 0x0000000f0400720c */ /* 0x040fe20003f64070 */
[----:B------:R-:W-:Y:S01]  /*4ef0*/  @!P5 IMAD.IADD R171, R171, 0x1, -R4 ;  /* 0x00000001ababd824 */ /* 0x000fe200078e0a04 */
[C---:B------:R-:W-:Y:S01]  /*4f00*/  ISETP.GT.U32.AND P5, PT, R4.reuse, R35, PT ;  /* 0x000000230400720c */ /* 0x040fe20003fa4070 */
[----:B------:R-:W-:Y:S01]  /*4f10*/  @!P4 IMAD.MOV R252, RZ, RZ, -R252 ;  /* 0x000000fffffcc224 */ /* 0x000fe200078e0afc */
[----:B------:R-:W-:Y:S01]  /*4f20*/  ISETP.GT.U32.AND P4, PT, R4, R33, PT ;  /* 0x000000210400720c */ /* 0x000fe20003f84070 */
[----:B------:R-:W-:-:S04]  /*4f30*/  IMAD.HI.U32 R6, R3, R68, RZ ;  /* 0x0000004403067227 */ /* 0x000fc800078e00ff */
[----:B------:R-:W-:Y:S02]  /*4f40*/  IMAD.MOV R7, RZ, RZ, -R6 ;  /* 0x000000ffff077224 */ /* 0x000fe400078e0a06 */
[----:B------:R-:W-:-:S04]  /*4f50*/  IMAD.HI.U32 R6, R3, R64, RZ ;  /* 0x0000004003067227 */ /* 0x000fc800078e00ff */
[--C-:B------:R-:W-:Y:S02]  /*4f60*/  @!P3 IMAD.IADD R15, R15, 0x1, -R4.reuse ;  /* 0x000000010f0fb824 */ /* 0x100fe400078e0a04 */
[----:B------:R-:W-:Y:S02]  /*4f70*/  @!P5 IMAD.IADD R35, R35, 0x1, -R4 ;  /* 0x000000012323d824 */ /* 0x000fe400078e0a04 */
[C---:B------:R-:W-:Y:S01]  /*4f80*/  IMAD R68, R4.reuse, R7, R68 ;  /* 0x0000000704447224 */ /* 0x040fe200078e0244 */
[C---:B------:R-:W-:Y:S01]  /*4f90*/  ISETP.GT.U32.AND P5, PT, R4.reuse, R15, PT ;  /* 0x0000000f0400720c */ /* 0x040fe20003fa4070 */
[----:B------:R-:W-:Y:S01]  /*4fa0*/  @!P4 IMAD.IADD R33, R33, 0x1, -R4 ;  /* 0x000000012121c824 */ /* 0x000fe200078e0a04 */
[C---:B------:R-:W-:Y:S01]  /*4fb0*/  ISETP.GT.U32.AND P4, PT, R4.reuse, R171, PT ;  /* 0x000000ab0400720c */ /* 0x040fe20003f84070 */
[----:B------:R-:W-:Y:S02]  /*4fc0*/  IMAD.MOV R7, RZ, RZ, -R6 ;  /* 0x000000ffff077224 */ /* 0x000fe400078e0a06 */
[----:B------:R-:W-:Y:S01]  /*4fd0*/  @!P1 IMAD.MOV R5, RZ, RZ, -R5 ;  /* 0x000000ffff059224 */ /* 0x000fe200078e0a05 */
[C---:B------:R-:W-:Y:S01]  /*4fe0*/  ISETP.GT.U32.AND P3, PT, R4.reuse, R33, PT ;  /* 0x000000210400720c */ /* 0x040fe20003f64070 */
[C---:B------:R-:W-:Y:S01]  /*4ff0*/  IMAD R64, R4.reuse, R7, R64 ;  /* 0x0000000704407224 */ /* 0x040fe200078e0240 */
[----:B------:R-:W-:Y:S01]  /*5000*/  ISETP.GT.U32.AND P1, PT, R4, R35, PT ;  /* 0x000000230400720c */ /* 0x000fe20003f24070 */
[----:B------:R-:W-:-:S04]  /*5010*/  IMAD.HI.U32 R6, R3, R174, RZ ;  /* 0x000000ae03067227 */ /* 0x000fc800078e00ff */
[----:B------:R-:W-:Y:S01]  /*5020*/  @!P5 IMAD.IADD R15, R15, 0x1, -R4 ;  /* 0x000000010f0fd824 */ /* 0x000fe200078e0a04 */
[----:B------:R-:W-:Y:S01]  /*5030*/  ISETP.GT.U32.AND P5, PT, R4, R64, PT ;  /* 0x000000400400720c */ /* 0x000fe20003fa4070 */
[----:B------:R-:W-:-:S04]  /*5040*/  IMAD.HI.U32 R7, R3, R62, RZ ;  /* 0x0000003e03077227 */ /* 0x000fc800078e00ff */
        /* <DEDUP_REMOVED lines=8> */
[----:B------:R-:W-:Y:S02]  /*50d0*/  @!P5 IMAD.IADD R64, R64, 0x1, -R4 ;  /* 0x000000014040d824 */ /* 0x000fe400078e0a04 */
[----:B------:R-:W-:-:S02]  /*50e0*/  IMAD.MOV R7, RZ, RZ, -R7 ;  /* 0x000000ffff077224 */ /* 0x000fc400078e0a07 */
[----:B------:R-:W-:Y:S01]  /*50f0*/  IMAD.HI.U32 R6, R3, R60, RZ ;  /* 0x0000003c03067227 */ /* 0x000fe200078e00ff */
[----:B------:R-:W-:-:S03]  /*5100*/  ISETP.GT.U32.AND P2, PT, R4, R64, PT ;  /* 0x000000400400720c */ /* 0x000fc60003f44070 */
[C---:B------:R-:W-:Y:S02]  /*5110*/  IMAD R62, R4.reuse, R7, R62 ;  /* 0x00000007043e7224 */ /* 0x040fe400078e023e */
[----:B------:R-:W-:Y:S02]  /*5120*/  IMAD.MOV R7, RZ, RZ, -R6 ;  /* 0x000000ffff077224 */ /* 0x000fe400078e0a06 */
[----:B------:R-:W-:Y:S01]  /*5130*/  @!P4 IMAD.IADD R171, R171, 0x1, -R4 ;  /* 0x00000001ababc824 */ /* 0x000fe200078e0a04 */
[C---:B------:R-:W-:Y:S01]  /*5140*/  ISETP.GT.U32.AND P4, PT, R4.reuse, R68, PT ;  /* 0x000000440400720c */ /* 0x040fe20003f84070 */
[C---:B------:R-:W-:Y:S02]  /*5150*/  IMAD R60, R4.reuse, R7, R60 ;  /* 0x00000007043c7224 */ /* 0x040fe400078e023c */
[----:B------:R-:W-:Y:S01]  /*5160*/  IMAD R174, R4, R9, R174 ;  /* 0x0000000904ae7224 */ /* 0x000fe200078e02ae */
[----:B------:R-:W-:Y:S01]  /*5170*/  IADD3 R9, R2, 0x54, RZ ;  /* 0x0000005402097810 */ /* 0x000fe20007ffe0ff */
[--C-:B------:R-:W-:Y:S01]  /*5180*/  @!P2 IMAD.IADD R64, R64, 0x1, -R4.reuse ;  /* 0x000000014040a824 */ /* 0x100fe200078e0a04 */
[C---:B------:R-:W-:Y:S01]  /*5190*/  ISETP.GT.U32.AND P2, PT, R4.reuse, R60, PT ;  /* 0x0000003c0400720c */ /* 0x040fe20003f44070 */
[----:B------:R-:W-:Y:S01]  /*51a0*/  @!P3 IMAD.MOV R35, RZ, RZ, -R35 ;  /* 0x000000ffff23b224 */ /* 0x000fe200078e0a23 */
[----:B------:R-:W-:Y:S01]  /*51b0*/  IABS R54, R9 ;  /* 0x0000000900367213 */ /* 0x000fe20000000000 */
[----:B------:R-:W-:Y:S01]  /*51c0*/  @!P6 IMAD.MOV R171, RZ, RZ, -R171 ;  /* 0x000000ffffabe224 */ /* 0x000fe200078e0aab */
[C---:B------:R-:W-:Y:S01]  /*51d0*/  ISETP.GT.U32.AND P3, PT, R4.reuse, R62, PT ;  /* 0x0000003e0400720c */ /* 0x040fe20003f64070 */
[----:B------:R-:W-:Y:S01]  /*51e0*/  @!P0 IMAD.MOV R15, RZ, RZ, -R15 ;  /* 0x000000ffff0f8224 */ /* 0x000fe200078e0a0f */
[----:B------:R-:W-:Y:S01]  /*51f0*/  ISETP.GT.U32.AND P6, PT, R4, R174, PT ;  /* 0x000000ae0400720c */ /* 0x000fe20003fc4070 */
[----:B------:R-:W-:Y:S01]  /*5200*/  @!P4 IMAD.IADD R68, R68, 0x1, -R4 ;  /* 0x000000014444c824 */ /* 0x000fe200078e0a04 */
[----:B------:R-:W-:Y:S01]  /*5210*/  ISETP.GE.AND P4, PT, R13, RZ, PT ;  /* 0x000000ff0d00720c */ /* 0x000fe20003f86270 */
[----:B------:R-:W-:Y:S01]  /*5220*/  IMAD.HI.U32 R6, R3, R54, RZ ;  /* 0x0000003603067227 */ /* 0x000fe200078e00ff */
[----:B------:R-:W-:-:S02]  /*5230*/  IADD3 R13, R2, 0x50, RZ ;  /* 0x00000050020d7810 */ /* 0x000fc40007ffe0ff */
[----:B------:R-:W-:Y:S01]  /*5240*/  ISETP.GT.U32.AND P5, PT, R4, R68, PT ;  /* 0x000000440400720c */ /* 0x000fe20003fa4070 */
[----:B------:R-:W-:Y:S01]  /*5250*/  @!P2 IMAD.IADD R60, R60, 0x1, -R4 ;  /* 0x000000013c3ca824 */ /* 0x000fe200078e0a04 */
[----:B------:R-:W-:Y:S01]  /*5260*/  IABS R176, R13 ;  /* 0x0000000d00b07213 */ /* 0x000fe20000000000 */
[----:B------:R-:W-:Y:S01]  /*5270*/  IMAD.MOV R7, RZ, RZ, -R6 ;  /* 0x000000ffff077224 */ /* 0x000fe200078e0a06 */
[----:B------:R-:W-:Y:S01]  /*5280*/  ISETP.GE.AND P0, PT, R17, RZ, PT ;  /* 0x000000ff1100720c */ /* 0x000fe20003f06270 */
[----:B------:R-:W-:Y:S01]  /*5290*/  @!P3 IMAD.IADD R62, R62, 0x1, -R4 ;  /* 0x000000013e3eb824 */ /* 0x000fe200078e0a04 */
[----:B------:R-:W-:Y:S01]  /*52a0*/  ISETP.GT.U32.AND P2, PT, R4, R60, PT ;  /* 0x0000003c0400720c */ /* 0x000fe20003f44070 */
[----:B------:R-:W-:Y:S01]  /*52b0*/  IMAD.HI.U32 R6, R3, R176, RZ ;  /* 0x000000b003067227 */ /* 0x000fe200078e00ff */
[----:B------:R-:W-:-:S03]  /*52c0*/  IADD3 R17, R2, 0x48, RZ ;  /* 0x0000004802117810 */ /* 0x000fc60007ffe0ff */
[----:B------:R-:W-:Y:S01]  /*52d0*/  IMAD R54, R4, R7, R54 ;  /* 0x0000000704367224 */ /* 0x000fe200078e0236 */
[----:B------:R-:W-:Y:S01]  /*52e0*/  IABS R52, R17 ;  /* 0x0000001100347213 */ /* 0x000fe20000000000 */
        /* <DEDUP_REMOVED lines=16> */
[----:B------:R-:W-:Y:S02]  /*53f0*/  IABS R50, R11 ;  /* 0x0000000b00327213 */ /* 0x000fe40000000000 */
[----:B------:R-:W-:Y:S01]  /*5400*/  IABS R46, R18 ;  /* 0x00000012002e7213 */ /* 0x000fe20000000000 */
[----:B------:R-:W-:Y:S02]  /*5410*/  @!P2 IMAD.IADD R176, R176, 0x1, -R4 ;  /* 0x00000001b0b0a824 */ /* 0x000fe400078e0a04 */
[----:B------:R-:W-:-:S03]  /*5420*/  IMAD.HI.U32 R6, R3, R50, RZ ;  /* 0x0000003203067227 */ /* 0x000fc600078e00ff */
[----:B------:R-:W-:Y:S01]  /*5430*/  ISETP.GT.U32.AND P4, PT, R4, R176, PT ;  /* 0x000000b00400720c */ /* 0x000fe20003f84070 */
[----:B------:R-:W-:Y:S01]  /*5440*/  @!P1 IMAD.IADD R62, R62, 0x1, -R4 ;  /* 0x000000013e3e9824 */ /* 0x000fe200078e0a04 */
[----:B------:R-:W-:Y:S01]  /*5450*/  ISETP.GE.AND P1, PT, R9, RZ, PT ;  /* 0x000000ff0900720c */ /* 0x000fe20003f26270 */
[----:B------:R-:W-:Y:S02]  /*5460*/  IMAD.MOV R9, RZ, RZ, -R6 ;  /* 0x000000ffff097224 */ /* 0x000fe400078e0a06 */
[----:B------:R-:W-:-:S04]  /*5470*/  IMAD.HI.U32 R6, R3, R46, RZ ;  /* 0x0000002e03067227 */ /* 0x000fc800078e00ff */
[----:B------:R-:W-:Y:S01]  /*5480*/  @!P3 IMAD.IADD R174, R174, 0x1, -R4 ;  /* 0x00000001aeaeb824 */ /* 0x000fe200078e0a04 */
[C---:B------:R-:W-:Y:S01]  /*5490*/  ISETP.GT.U32.AND P3, PT, R4.reuse, R54, PT ;  /* 0x000000360400720c */ /* 0x040fe20003f64070 */
[----:B------:R-:W-:Y:S02]  /*54a0*/  IMAD R52, R4, R7, R52 ;  /* 0x0000000704347224 */ /* 0x000fe400078e0234 */
[----:B------:R-:W-:Y:S02]  /*54b0*/  IMAD.MOV R7, RZ, RZ, -R6 ;  /* 0x000000ffff077224 */ /* 0x000fe400078e0a06 */
[----:B------:R-:W-:Y:S02]  /*54c0*/  @!P4 IMAD.IADD R176, R176, 0x1, -R4 ;  /* 0x00000001b0b0c824 */ /* 0x000fe400078e0a04 */
[C---:B------:R-:W-:Y:S02]  /*54d0*/  IMAD R46, R4.reuse, R7, R46 ;  /* 0x00000007042e7224 */ /* 0x040fe400078e022e */
[----:B------:R-:W-:Y:S01]  /*54e0*/  IMAD R50, R4, R9, R50 ;  /* 0x0000000904327224 */ /* 0x000fe200078e0232 */
[----:B------:R-:W-:Y:S01]  /*54f0*/  IADD3 R9, R2, 0x3c, RZ ;  /* 0x0000003c02097810 */ /* 0x000fe20007ffe0ff */
[----:B------:R-:W-:Y:S01]  /*5500*/  @!P6 IMAD.MOV R60, RZ, RZ, -R60 ;  /* 0x000000ffff3ce224 */ /* 0x000fe200078e0a3c */
[----:B------:R-:W-:Y:S01]  /*5510*/  ISETP.GT.U32.AND P4, PT, R4, R46, PT ;  /* 0x0000002e0400720c */ /* 0x000fe20003f84070 */
[----:B------:R-:W-:Y:S01]  /*5520*/  @!P3 IMAD.IADD R54, R54, 0x1, -R4 ;  /* 0x000000013636b824 */ /* 0x000fe200078e0a04 */
[----:B------:R-:W-:Y:S01]  /*5530*/  ISETP.GE.AND P3, PT, R13, RZ, PT ;  /* 0x000000ff0d00720c */ /* 0x000fe20003f66270 */
[----:B------:R-:W-:Y:S01]  /*5540*/  @!P0 IMAD.MOV R174, RZ, RZ, -R174 ;  /* 0x000000ffffae8224 */ /* 0x000fe200078e0aae */
[----:B------:R-:W-:Y:S01]  /*5550*/  IADD3 R13, R2, 0x40, RZ ;  /* 0x00000040020d7810 */ /* 0x000fe20007ffe0ff */
[----:B------:R-:W-:Y:S01]  /*5560*/  @!P5 IMAD.MOV R62, RZ, RZ, -R62 ;  /* 0x000000ffff3ed224 */ /* 0x000fe200078e0a3e */
[----:B------:R-:W-:-:S02]  /*5570*/  ISETP.GT.U32.AND P2, PT, R4, R54, PT ;  /* 0x000000360400720c */ /* 0x000fc40003f44070 */
[----:B------:R-:W-:Y:S02]  /*5580*/  IABS R178, R13 ;  /* 0x0000000d00b27213 */ /* 0x000fe40000000000 */
[C---:B------:R-:W-:Y:S02]  /*5590*/  ISETP.GT.U32.AND P6, PT, R4.reuse, R52, PT ;  /* 0x000000340400720c */ /* 0x040fe40003fc4070 */
[----:B------:R-:W-:Y:S01]  /*55a0*/  ISETP.GT.U32.AND P0, PT, R4, R50, PT ;  /* 0x000000320400720c */ /* 0x000fe20003f04070 */
[----:B------:R-:W-:Y:S01]  /*55b0*/  @!P4 IMAD.IADD R46, R46, 0x1, -R4 ;  /* 0x000000012e2ec824 */ /* 0x000fe200078e0a04 */
[----:B------:R-:W-:Y:S01]  /*55c0*/  IABS R56, R9 ;  /* 0x0000000900387213 */ /* 0x000fe20000000000 */
[----:B------:R-:W-:Y:S01]  /*55d0*/  IMAD.HI.U32 R6, R3, R178, RZ ;  /* 0x000000b203067227 */ /* 0x000fe200078e00ff */
[----:B------:R-:W-:Y:S02]  /*55e0*/  ISETP.GE.AND P5, PT, R11, RZ, PT ;  /* 0x000000ff0b00720c */ /* 0x000fe40003fa6270 */
[----:B------:R-:W-:Y:S01]  /*55f0*/  ISETP.GT.U32.AND P4, PT, R4, R46, PT ;  /* 0x0000002e0400720c */ /* 0x000fe20003f84070 */
[----:B------:R-:W-:Y:S01]  /*5600*/  IMAD.MOV R7, RZ, RZ, -R6 ;  /* 0x000000ffff077224 */ /* 0x000fe200078e0a06 */
[----:B------:R-:W-:Y:S01]  /*5610*/  IADD3 R11, R2, 0x38, RZ ;  /* 0x00000038020b7810 */ /* 0x000fe20007ffe0ff */
[----:B------:R-:W-:-:S03]  /*5620*/  IMAD.HI.U32 R6, R3, R56, RZ ;  /* 0x0000003803067227 */ /* 0x000fc600078e00ff */
[----:B------:R-:W-:Y:S01]  /*5630*/  IABS R38, R11 ;  /* 0x0000000b00267213 */ /* 0x000fe20000000000 */
[--C-:B------:R-:W-:Y:S01]  /*5640*/  @!P2 IMAD.IADD R54, R54, 0x1, -R4.reuse ;  /* 0x000000013636a824 */ /* 0x100fe200078e0a04 */
[----:B------:R-:W-:Y:S01]  /*5650*/  ISETP.GE.AND P2, PT, R17, RZ, PT ;  /* 0x000000ff1100720c */ /* 0x000fe20003f46270 */
[----:B------:R-:W-:Y:S01]  /*5660*/  @!P6 IMAD.IADD R52, R52, 0x1, -R4 ;  /* 0x000000013434e824 */ /* 0x000fe200078e0a04 */
[----:B------:R-:W-:Y:S01]  /*5670*/  IADD3 R17, R2, 0x24, RZ ;  /* 0x0000002402117810 */ /* 0x000fe20007ffe0ff */
[----:B------:R-:W-:Y:S02]  /*5680*/  IMAD R178, R4, R7, R178 ;  /* 0x0000000704b27224 */ /* 0x000fe400078e02b2 */
[----:B------:R-:W-:Y:S01]  /*5690*/  IMAD.MOV R7, RZ, RZ, -R6 ;  /* 0x000000ffff077224 */ /* 0x000fe200078e0a06 */
[----:B------:R-:W-:Y:S01]  /*56a0*/  IABS R30, R17 ;  /* 0x00000011001e7213 */ /* 0x000fe20000000000 */
[----:B------:R-:W-:Y:S01]  /*56b0*/  @!P0 IMAD.IADD R50, R50, 0x1, -R4 ;  /* 0x0000000132328824 */ /* 0x000fe200078e0a04 */
[----:B------:R-:W-:Y:S01]  /*56c0*/  ISETP.GE.AND P0, PT, R18, RZ, PT ;  /* 0x000000ff1200720c */ /* 0x000fe20003f06270 */
[----:B------:R-:W-:Y:S01]  /*56d0*/  @!P1 IMAD.MOV R54, RZ, RZ, -R54 ;  /* 0x000000ffff369224 */ /* 0x000fe200078e0a36 */
[C---:B------:R-:W-:Y:S01]  /*56e0*/  ISETP.GT.U32.AND P1, PT, R4.reuse, R52, PT ;  /* 0x000000340400720c */ /* 0x040fe20003f24070 */
[C---:B------:R-:W-:Y:S01]  /*56f0*/  IMAD R56, R4.reuse, R7, R56 ;  /* 0x0000000704387224 */ /* 0x040fe200078e0238 */
[----:B------:R-:W-:Y:S01]  /*5700*/  ISETP.GT.U32.AND P6, PT, R4, R50, PT ;  /* 0x000000320400720c */ /* 0x000fe20003fc4070 */
[----:B------:R-:W-:Y:S01]  /*5710*/  @!P4 IMAD.IADD R46, R46, 0x1, -R4 ;  /* 0x000000012e2ec824 */ /* 0x000fe200078e0a04 */
[----:B------:R-:W-:Y:S01]  /*5720*/  IABS R18, R23 ;  /* 0x0000001700127213 */ /* 0x000fe20000000000 */
[----:B------:R-:W-:Y:S01]  /*5730*/  IMAD.HI.U32 R6, R3, R38, RZ ;  /* 0x0000002603067227 */ /* 0x000fe200078e00ff */
[----:B------:R-:W-:-:S03]  /*5740*/  ISETP.GT.U32.AND P4, PT, R4, R56, PT ;  /* 0x000000380400720c */ /* 0x000fc60003f84070 */
[----:B------:R-:W-:Y:S02]  /*5750*/  IMAD.MOV R7, RZ, RZ, -R6 ;  /* 0x000000ffff077224 */ /* 0x000fe400078e0a06 */
[----:B------:R-:W-:Y:S02]  /*5760*/  @!P0 IMAD.MOV R46, RZ, RZ, -R46 ;  /* 0x000000ffff2e8224 */ /* 0x000fe400078e0a2e */
[--C-:B------:R-:W-:Y:S01]  /*5770*/  @!P1 IMAD.IADD R52, R52, 0x1, -R4.reuse ;  /* 0x0000000134349824 */ /* 0x100fe200078e0a04 */
[----:B------:R-:W-:Y:S01]  /*5780*/  ISETP.GE.AND P1, PT, R9, RZ, PT ;  /* 0x000000ff0900720c */ /* 0x000fe20003f26270 */
[----:B------:R-:W-:Y:S01]  /*5790*/  @!P6 IMAD.IADD R50, R50, 0x1, -R4 ;  /* 0x000000013232e824 */ /* 0x000fe200078e0a04 */
[----:B------:R-:W-:Y:S01]  /*57a0*/  IADD3 R9, R2, 0x34, RZ ;  /* 0x0000003402097810 */ /* 0x000fe20007ffe0ff */
[----:B------:R-:W-:Y:S01]  /*57b0*/  @!P3 IMAD.MOV R176, RZ, RZ, -R176 ;  /* 0x000000ffffb0b224 */ /* 0x000fe200078e0ab0 */
[----:B------:R-:W-:Y:S01]  /*57c0*/  ISETP.GT.U32.AND P6, PT, R4, R178, PT ;  /* 0x000000b20400720c */ /* 0x000fe20003fc4070 */
[----:B------:R-:W-:Y:S01]  /*57d0*/  @!P4 IMAD.IADD R56, R56, 0x1, -R4 ;  /* 0x000000013838c824 */ /* 0x000fe200078e0a04 */
[----:B------:R-:W-:Y:S01]  /*57e0*/  IABS R44, R9 ;  /* 0x00000009002c7213 */ /* 0x000fe20000000000 */
[----:B------:R-:W-:Y:S01]  /*57f0*/  @!P5 IMAD.MOV R50, RZ, RZ, -R50 ;  /* 0x000000ffff32d224 */ /* 0x000fe200078e0a32 */
[----:B------:R-:W-:Y:S01]  /*5800*/  ISETP.GE.AND P0, PT, R9, RZ, PT ;  /* 0x000000ff0900720c */ /* 0x000fe20003f06270 */
[C---:B------:R-:W-:Y:S01]  /*5810*/  IMAD R38, R4.reuse, R7, R38 ;  /* 0x0000000704267224 */ /* 0x040fe200078e0226 */
[----:B------:R-:W-:Y:S01]  /*5820*/  ISETP.GT.U32.AND P4, PT, R4, R56, PT ;  /* 0x000000380400720c */ /* 0x000fe20003f84070 */
[----:B------:R-:W-:Y:S01]  /*5830*/  IMAD.HI.U32 R6, R3, R44, RZ ;  /* 0x0000002c03067227 */ /* 0x000fe200078e00ff */
[----:B------:R-:W-:-:S02]  /*5840*/  ISETP.GE.AND P3, PT, R13, RZ, PT ;  /* 0x000000ff0d00720c */ /* 0x000fc40003f66270 */
[----:B------:R-:W-:Y:S01]  /*5850*/  IADD3 R13, R2, 0x30, RZ ;  /* 0x00000030020d7810 */ /* 0x000fe20007ffe0ff */
[----:B------:R-:W-:Y:S02]  /*5860*/  IMAD.MOV R9, RZ, RZ, -R6 ;  /* 0x000000ffff097224 */ /* 0x000fe400078e0a06 */
[----:B------:R-:W-:Y:S01]  /*5870*/  @!P6 IMAD.IADD R178, R178, 0x1, -R4 ;  /* 0x00000001b2b2e824 */ /* 0x000fe200078e0a04 */
[----:B------:R-:W-:Y:S01]  /*5880*/  IABS R180, R13 ;  /* 0x0000000d00b47213 */ /* 0x000fe20000000000 */
[C---:B------:R-:W-:Y:S01]  /*5890*/  IMAD R44, R4.reuse, R9, R44 ;  /* 0x00000009042c7224 */ /* 0x040fe200078e022c */
[----:B------:R-:W-:Y:S01]  /*58a0*/  ISETP.GE.AND P6, PT, R11, RZ, PT ;  /* 0x000000ff0b00720c */ /* 0x000fe20003fc6270 */
[----:B------:R-:W-:Y:S01]  /*58b0*/  @!P2 IMAD.MOV R52, RZ, RZ, -R52 ;  /* 0x000000ffff34a224 */ /* 0x000fe200078e0a34 */
[----:B------:R-:W-:Y:S01]  /*58c0*/  ISETP.GT.U32.AND P5, PT, R4, R178, PT ;  /* 0x000000b20400720c */ /* 0x000fe20003fa4070 */
[----:B------:R-:W-:Y:S01]  /*58d0*/  @!P4 IMAD.IADD R56, R56, 0x1, -R4 ;  /* 0x000000013838c824 */ /* 0x000fe200078e0a04 */
[----:B------:R-:W-:Y:S01]  /*58e0*/  ISETP.GT.U32.AND P4, PT, R4, R44, PT ;  /* 0x0000002c0400720c */ /* 0x000fe20003f84070 */
[----:B------:R-:W-:Y:S01]  /*58f0*/  IMAD.HI.U32 R7, R3, R180, RZ ;  /* 0x000000b403077227 */ /* 0x000fe200078e00ff */
[----:B------:R-:W-:-:S02]  /*5900*/  IADD3 R11, R2, 0x2c, RZ ;  /* 0x0000002c020b7810 */ /* 0x000fc40007ffe0ff */
[C---:B------:R-:W-:Y:S01]  /*5910*/  ISETP.GT.U32.AND P2, PT, R4.reuse, R38, PT ;  /* 0x000000260400720c */ /* 0x040fe20003f44070 */
[----:B------:R-:W-:Y:S01]  /*5920*/  IMAD.MOV R7, RZ, RZ, -R7 ;  /* 0x000000ffff077224 */ /* 0x000fe200078e0a07 */
[----:B------:R-:W-:Y:S01]  /*5930*/  IABS R58, R11 ;  /* 0x0000000b003a7213 */ /* 0x000fe20000000000 */
[----:B------:R-:W-:Y:S01]  /*5940*/  @!P1 IMAD.MOV R56, RZ, RZ, -R56 ;  /* 0x000000ffff389224 */ /* 0x000fe200078e0a38 */
[----:B------:R-:W-:Y:S01]  /*5950*/  ISETP.GE.AND P1, PT, R11, RZ, PT ;  /* 0x000000ff0b00720c */ /* 0x000fe20003f26270 */
[----:B------:R-:W-:Y:S02]  /*5960*/  IMAD R180, R4, R7, R180 ;  /* 0x0000000704b47224 */ /* 0x000fe400078e02b4 */
[--C-:B------:R-:W-:Y:S01]  /*5970*/  @!P5 IMAD.IADD R178, R178, 0x1, -R4.reuse ;  /* 0x00000001b2b2d824 */ /* 0x100fe200078e0a04 */
[----:B------:R-:W-:Y:S01]  /*5980*/  ISETP.GE.AND P5, PT, R13, RZ, PT ;  /* 0x000000ff0d00720c */ /* 0x000fe20003fa6270 */
[----:B------:R-:W-:Y:S01]  /*5990*/  @!P4 IMAD.IADD R44, R44, 0x1, -R4 ;  /* 0x000000012c2cc824 */ /* 0x000fe200078e0a04 */
[----:B------:R-:W-:Y:S01]  /*59a0*/  IADD3 R13, R2, 0x28, RZ ;  /* 0x00000028020d7810 */ /* 0x000fe20007ffe0ff */
[----:B------:R-:W-:Y:S01]  /*59b0*/  @!P3 IMAD.MOV R178, RZ, RZ, -R178 ;  /* 0x000000ffffb2b224 */ /* 0x000fe200078e0ab2 */
[C---:B------:R-:W-:Y:S01]  /*59c0*/  ISETP.GT.U32.AND P3, PT, R4.reuse, R180, PT ;  /* 0x000000b40400720c */ /* 0x040fe20003f64070 */
[----:B------:R-:W-:Y:S01]  /*59d0*/  IMAD.HI.U32 R6, R3, R58, RZ ;  /* 0x0000003a03067227 */ /* 0x000fe200078e00ff */
[----:B------:R-:W-:-:S02]  /*59e0*/  ISETP.GT.U32.AND P4, PT, R4, R44, PT ;  /* 0x0000002c0400720c */ /* 0x000fc40003f84070 */
[----:B------:R-:W-:Y:S01]  /*59f0*/  IABS R36, R13 ;  /* 0x0000000d00247213 */ /* 0x000fe20000000000 */
[----:B------:R-:W-:Y:S02]  /*5a00*/  IMAD.MOV R9, RZ, RZ, -R6 ;  /* 0x000000ffff097224 */ /* 0x000fe400078e0a06 */
[----:B------:R-:W-:Y:S02]  /*5a10*/  @!P2 IMAD.IADD R38, R38, 0x1, -R4 ;  /* 0x000000012626a824 */ /* 0x000fe400078e0a04 */
[C---:B------:R-:W-:Y:S02]  /*5a20*/  IMAD R58, R4.reuse, R9, R58 ;  /* 0x00000009043a7224 */ /* 0x040fe400078e023a */
[----:B------:R-:W-:Y:S01]  /*5a30*/  IMAD.HI.U32 R7, R3, R36, RZ ;  /* 0x0000002403077227 */ /* 0x000fe200078e00ff */
[----:B------:R-:W-:-:S03]  /*5a40*/  ISETP.GT.U32.AND P2, PT, R4, R38, PT ;  /* 0x000000260400720c */ /* 0x000fc60003f44070 */
[--C-:B------:R-:W-:Y:S02]  /*5a50*/  @!P3 IMAD.IADD R180, R180, 0x1, -R4.reuse ;  /* 0x00000001b4b4b824 */ /* 0x100fe400078e0a04 */
[----:B------:R-:W-:Y:S01]  /*5a60*/  @!P4 IMAD.IADD R44, R44, 0x1, -R4 ;  /* 0x000000012c2cc824 */ /* 0x000fe200078e0a04 */
[C---:B------:R-:W-:Y:S01]  /*5a70*/  ISETP.GT.U32.AND P4, PT, R4.reuse, R58, PT ;  /* 0x0000003a0400720c */ /* 0x040fe20003f84070 */
[----:B------:R-:W-:Y:S01]  /*5a80*/  IMAD.MOV R7, RZ, RZ, -R7 ;  /* 0x000000ffff077224 */ /* 0x000fe200078e0a07 */
[----:B------:R-:W-:Y:S01]  /*5a90*/  ISETP.GT.U32.AND P3, PT, R4, R180, PT ;  /* 0x000000b40400720c */ /* 0x000fe20003f64070 */
[----:B------:R-:W-:-:S04]  /*5aa0*/  IMAD.HI.U32 R6, R3, R30, RZ ;  /* 0x0000001e03067227 */ /* 0x000fc800078e00ff */
[----:B------:R-:W-:Y:S02]  /*5ab0*/  IMAD R36, R4, R7, R36 ;  /* 0x0000000704247224 */ /* 0x000fe400078e0224 */
[----:B------:R-:W-:Y:S02]  /*5ac0*/  IMAD.MOV R7, RZ, RZ, -R6 ;  /* 0x000000ffff077224 */ /* 0x000fe400078e0a06 */
[----:B------:R-:W-:Y:S01]  /*5ad0*/  @!P2 IMAD.IADD R38, R38, 0x1, -R4 ;  /* 0x000000012626a824 */ /* 0x000fe200078e0a04 */
[----:B------:R-:W-:Y:S01]  /*5ae0*/  ISETP.GE.AND P2, PT, R13, RZ, PT ;  /* 0x000000ff0d00720c */ /* 0x000fe20003f46270 */
[----:B------:R-:W-:Y:S01]  /*5af0*/  IMAD R30, R4, R7, R30 ;  /* 0x00000007041e7224 */ /* 0x000fe200078e021e */
[----:B------:R-:W-:Y:S01]  /*5b00*/  IADD3 R13, R2, 0x20, RZ ;  /* 0x00000020020d7810 */ /* 0x000fe20007ffe0ff */
[--C-:B------:R-:W-:Y:S02]  /*5b10*/  @!P4 IMAD.IADD R58, R58, 0x1, -R4.reuse ;  /* 0x000000013a3ac824 */ /* 0x100fe400078e0a04 */
        /* <DEDUP_REMOVED lines=8> */
[----:B------:R-:W-:Y:S02]  /*5ba0*/  @!P4 IMAD.IADD R30, R30, 0x1, -R4 ;  /* 0x000000011e1ec824 */ /* 0x000fe400078e0a04 */
[----:B------:R-:W-:Y:S02]  /*5bb0*/  IMAD.MOV R7, RZ, RZ, -R6 ;  /* 0x000000ffff077224 */ /* 0x000fe400078e0a06 */
[----:B------:R-:W-:Y:S01]  /*5bc0*/  @!P3 IMAD.IADD R36, R36, 0x1, -R4 ;  /* 0x000000012424b824 */ /* 0x000fe200078e0a04 */
[C---:B------:R-:W-:Y:S01]  /*5bd0*/  ISETP.GT.U32.AND P3, PT, R4.reuse, R58, PT ;  /* 0x0000003a0400720c */ /* 0x040fe20003f64070 */
[C---:B------:R-:W-:Y:S01]  /*5be0*/  IMAD R182, R4.reuse, R7, R182 ;  /* 0x0000000704b67224 */ /* 0x040fe200078e02b6 */
[C---:B------:R-:W-:Y:S01]  /*5bf0*/  ISETP.GT.U32.AND P4, PT, R4.reuse, R30, PT ;  /* 0x0000001e0400720c */ /* 0x040fe20003f84070 */
[----:B------:R-:W-:Y:S01]  /*5c00*/  IMAD.HI.U32 R7, R3, R24, RZ ;  /* 0x0000001803077227 */ /* 0x000fe200078e00ff */
[----:B------:R-:W-:-:S03]  /*5c10*/  ISETP.GT.U32.AND P6, PT, R4, R36, PT ;  /* 0x000000240400720c */ /* 0x000fc60003fc4070 */
[----:B------:R-:W-:-:S04]  /*5c20*/  IMAD.HI.U32 R6, R3, R66, RZ ;  /* 0x0000004203067227 */ /* 0x000fc800078e00ff */
[----:B------:R-:W-:Y:S02]  /*5c30*/  IMAD.MOV R7, RZ, RZ, -R7 ;  /* 0x000000ffff077224 */ /* 0x000fe400078e0a07 */
[----:B------:R-:W-:Y:S02]  /*5c40*/  IMAD.MOV R11, RZ, RZ, -R6 ;  /* 0x000000ffff0b7224 */ /* 0x000fe400078e0a06 */
[----:B------:R-:W-:Y:S01]  /*5c50*/  IMAD R24, R4, R7, R24 ;  /* 0x0000000704187224 */ /* 0x000fe200078e0218 */
[----:B------:R-:W-:Y:S01]  /*5c60*/  IADD3 R7, R2, 0x4, RZ ;  /* 0x0000000402077810 */ /* 0x000fe20007ffe0ff */
[----:B------:R-:W-:Y:S02]  /*5c70*/  IMAD R66, R4, R11, R66 ;  /* 0x0000000b04427224 */ /* 0x000fe400078e0242 */
[--C-:B------:R-:W-:Y:S01]  /*5c80*/  @!P3 IMAD.IADD R58, R58, 0x1, -R4.reuse ;  /* 0x000000013a3ab824 */ /* 0x100fe200078e0a04 */
[----:B------:R-:W-:Y:S01]  /*5c90*/  ISETP.GT.U32.AND P3, PT, R4, R182, PT ;  /* 0x000000b60400720c */ /* 0x000fe20003f64070 */
[--C-:B------:R-:W-:Y:S01]  /*5ca0*/  @!P4 IMAD.IADD R30, R30, 0x1, -R4.reuse ;  /* 0x000000011e1ec824 */ /* 0x100fe200078e0a04 */
[----:B------:R-:W-:Y:S01]  /*5cb0*/  ISETP.GT.U32.AND P4, PT, R4, R24, PT ;  /* 0x000000180400720c */ /* 0x000fe20003f84070 */
[----:B------:R-:W-:Y:S01]  /*5cc0*/  @!P6 IMAD.IADD R36, R36, 0x1, -R4 ;  /* 0x000000012424e824 */ /* 0x000fe200078e0a04 */
[----:B------:R-:W-:Y:S01]  /*5cd0*/  ISETP.GT.U32.AND P6, PT, R4, R66, PT ;  /* 0x000000420400720c */ /* 0x000fe20003fc4070 */
[----:B------:R-:W-:Y:S01]  /*5ce0*/  IMAD.HI.U32 R6, R3, R184, RZ ;  /* 0x000000b803067227 */ /* 0x000fe200078e00ff */
[----:B------:R-:W-:-:S03]  /*5cf0*/  IABS R11, R7 ;  /* 0x00000007000b7213 */ /* 0x000fc60000000000 */
[----:B------:R-:W-:Y:S02]  /*5d00*/  IMAD R18, R4, R9, R18 ;  /* 0x0000000904127224 */ /* 0x000fe400078e0212 */
[----:B------:R-:W-:Y:S01]  /*5d10*/  IMAD.MOV R9, RZ, RZ, -R6 ;  /* 0x000000ffff097224 */ /* 0x000fe200078e0a06 */
[----:B------:R-:W-:Y:S01]  /*5d20*/  IABS R6, R29 ;  /* 0x0000001d00067213 */ /* 0x000fe20000000000 */
[----:B------:R-:W-:Y:S01]  /*5d30*/  @!P3 IMAD.IADD R182, R182, 0x1, -R4 ;  /* 0x00000001b6b6b824 */ /* 0x000fe200078e0a04 */
[C---:B------:R-:W-:Y:S01]  /*5d40*/  ISETP.GT.U32.AND P3, PT, R4.reuse, R18, PT ;  /* 0x000000120400720c */ /* 0x040fe20003f64070 */
[----:B------:R-:W-:Y:S02]  /*5d50*/  IMAD R184, R4, R9, R184 ;  /* 0x0000000904b87224 */ /* 0x000fe400078e02b8 */
[----:B------:R-:W-:Y:S01]  /*5d60*/  @!P4 IMAD.IADD R24, R24, 0x1, -R4 ;  /* 0x000000011818c824 */ /* 0x000fe200078e0a04 */
[----:B------:R-:W-:Y:S01]  /*5d70*/  ISETP.GE.AND P4, PT, R17, RZ, PT ;  /* 0x000000ff1100720c */ /* 0x000fe20003f86270 */
[----:B------:R-:W-:-:S04]  /*5d80*/  IMAD.HI.U32 R2, R3, R92, RZ ;  /* 0x0000005c03027227 */ /* 0x000fc800078e00ff */
[----:B------:R-:W-:Y:S01]  /*5d90*/  @!P6 IMAD.IADD R66, R66, 0x1, -R4 ;  /* 0x000000014242e824 */ /* 0x000fe200078e0a04 */
[C---:B------:R-:W-:Y:S01]  /*5da0*/  ISETP.GT.U32.AND P6, PT, R4.reuse, R184, PT ;  /* 0x000000b80400720c */ /* 0x040fe20003fc4070 */
[----:B------:R-:W-:Y:S01]  /*5db0*/  @!P0 IMAD.MOV R44, RZ, RZ, -R44 ;  /* 0x000000ffff2c8224 */ /* 0x000fe200078e0a2c */
[----:B------:R-:W-:Y:S01]  /*5dc0*/  ISETP.GT.U32.AND P0, PT, R4, R182, PT ;  /* 0x000000b60400720c */ /* 0x000fe20003f04070 */
[----:B------:R-:W-:Y:S02]  /*5dd0*/  IMAD.MOV R9, RZ, RZ, -R2 ;  /* 0x000000ffff097224 */ /* 0x000fe400078e0a02 */
[----:B------:R-:W-:-:S04]  /*5de0*/  IMAD.HI.U32 R2, R3, R6, RZ ;  /* 0x0000000603027227 */ /* 0x000fc800078e00ff */
[C---:B------:R-:W-:Y:S02]  /*5df0*/  IMAD R92, R4.reuse, R9, R92 ;  /* 0x00000009045c7224 */ /* 0x040fe400078e025c */
[----:B------:R-:W-:Y:S01]  /*5e00*/  IMAD.MOV R9, RZ, RZ, -R2 ;  /* 0x000000ffff097224 */ /* 0x000fe200078e0a02 */
[----:B------:R-:W-:Y:S01]  /*5e10*/  LOP3.LUT R2, R65, 0xe0, RZ, 0xc0, !PT ;  /* 0x000000e041027812 */ /* 0x000fe200078ec0ff */
[----:B------:R-:W-:Y:S01]  /*5e20*/  @!P4 IMAD.MOV R30, RZ, RZ, -R30 ;  /* 0x000000ffff1ec224 */ /* 0x000fe200078e0a1e */
[C---:B------:R-:W-:Y:S01]  /*5e30*/  ISETP.GT.U32.AND P4, PT, R4.reuse, R92, PT ;  /* 0x0000005c0400720c */ /* 0x040fe20003f84070 */
[----:B------:R-:W-:Y:S02]  /*5e40*/  IMAD R6, R4, R9, R6 ;  /* 0x0000000904067224 */ /* 0x000fe400078e0206 */
[--C-:B------:R-:W-:Y:S02]  /*5e50*/  @!P6 IMAD.IADD R184, R184, 0x1, -R4.reuse ;  /* 0x00000001b8b8e824 */ /* 0x100fe400078e0a04 */
[----:B------:R-:W-:Y:S01]  /*5e60*/  @!P0 IMAD.IADD R182, R182, 0x1, -R4 ;  /* 0x00000001b6b68824 */ /* 0x000fe200078e0a04 */
[C---:B------:R-:W-:Y:S01]  /*5e70*/  ISETP.GT.U32.AND P0, PT, R4.reuse, R6, PT ;  /* 0x000000060400720c */ /* 0x040fe20003f04070 */
[----:B------:R-:W-:Y:S01]  /*5e80*/  IMAD.HI.U32 R3, R3, R11, RZ ;  /* 0x0000000b03037227 */ /* 0x000fe200078e00ff */
[----:B------:R-:W-:-:S03]  /*5e90*/  ISETP.GT.U32.AND P6, PT, R4, R184, PT ;  /* 0x000000b80400720c */ /* 0x000fc60003fc4070 */
[----:B------:R-:W-:Y:S02]  /*5ea0*/  IMAD.MOV R3, RZ, RZ, -R3 ;  /* 0x000000ffff037224 */ /* 0x000fe400078e0a03 */
[--C-:B------:R-:W-:Y:S01]  /*5eb0*/  @!P3 IMAD.IADD R18, R18, 0x1, -R4.reuse ;  /* 0x000000011212b824 */ /* 0x100fe200078e0a04 */
[----:B------:R-:W-:Y:S01]  /*5ec0*/  ISETP.GE.AND P3, PT, R13, RZ, PT ;  /* 0x000000ff0d00720c */ /* 0x000fe20003f66270 */
[----:B------:R-:W-:Y:S01]  /*5ed0*/  @!P4 IMAD.IADD R92, R92, 0x1, -R4 ;  /* 0x000000015c5cc824 */ /* 0x000fe200078e0a04 */
[----:B------:R-:W-:Y:S01]  /*5ee0*/  ISETP.GE.AND P4, PT, R25, RZ, PT ;  /* 0x000000ff1900720c */ /* 0x000fe20003f86270 */
[C---:B------:R-:W-:Y:S01]  /*5ef0*/  IMAD R9, R4.reuse, R3, R11 ;  /* 0x0000000304097224 */ /* 0x040fe200078e020b */
[C---:B------:R-:W-:Y:S01]  /*5f00*/  LOP3.LUT R11, R65.reuse, 0x7, RZ, 0xc0, !PT ;  /* 0x00000007410b7812 */ /* 0x040fe200078ec0ff */
[----:B------:R-:W-:Y:S01]  /*5f10*/  @!P1 IMAD.MOV R58, RZ, RZ, -R58 ;  /* 0x000000ffff3a9224 */ /* 0x000fe200078e0a3a */
[----:B------:R-:W-:Y:S01]  /*5f20*/  ISETP.GT.U32.AND P1, PT, R4, R24, PT ;  /* 0x000000180400720c */ /* 0x000fe20003f24070 */
[--C-:B------:R-:W-:Y:S01]  /*5f30*/  @!P0 IMAD.IADD R6, R6, 0x1, -R4.reuse ;  /* 0x0000000106068824 */ /* 0x100fe200078e0a04 */
[----:B------:R-:W-:Y:S01]  /*5f40*/  ISETP.GT.U32.AND P0, PT, R4, R92, PT ;  /* 0x0000005c0400720c */ /* 0x000fe20003f04070 */
[----:B------:R-:W-:Y:S01]  /*5f50*/  @!P6 IMAD.IADD R184, R184, 0x1, -R4 ;  /* 0x00000001b8b8e824 */ /* 0x000fe200078e0a04 */
[C---:B------:R-:W-:Y:S01]  /*5f60*/  ISETP.GT.U32.AND P6, PT, R4.reuse, R9, PT ;  /* 0x000000090400720c */ /* 0x040fe20003fc4070 */
[----:B------:R-:W-:Y:S01]  /*5f70*/  @!P5 IMAD.MOV R180, RZ, RZ, -R180 ;  /* 0x000000ffffb4d224 */ /* 0x000fe200078e0ab4 */
[C---:B------:R-:W-:Y:S01]  /*5f80*/  ISETP.GT.U32.AND P5, PT, R4.reuse, R66, PT ;  /* 0x000000420400720c */ /* 0x040fe20003fa4070 */
[----:B------:R-:W-:Y:S01]  /*5f90*/  @!P2 IMAD.MOV R36, RZ, RZ, -R36 ;  /* 0x000000ffff24a224 */ /* 0x000fe200078e0a24 */
[C---:B------:R-:W-:Y:S01]  /*5fa0*/  ISETP.GT.U32.AND P2, PT, R4.reuse, R18, PT ;  /* 0x000000120400720c */ /* 0x040fe20003f44070 */
[----:B------:R-:W-:Y:S01]  /*5fb0*/  @!P3 IMAD.MOV R182, RZ, RZ, -R182 ;  /* 0x000000ffffb6b224 */ /* 0x000fe200078e0ab6 */
[----:B------:R-:W-:Y:S01]  /*5fc0*/  ISETP.GT.U32.AND P3, PT, R4, R6, PT ;  /* 0x000000060400720c */ /* 0x000fe20003f64070 */
[----:B------:R-:W-:-:S02]  /*5fd0*/  IMAD.SHL.U32 R3, R65, 0x8, RZ ;  /* 0x0000000841037824 */ /* 0x000fc400078e00ff */
[--C-:B------:R-:W-:Y:S01]  /*5fe0*/  @!P1 IMAD.IADD R24, R24, 0x1, -R4.reuse ;  /* 0x0000000118189824 */ /* 0x100fe200078e0a04 */
[----:B------:R-:W-:Y:S01]  /*5ff0*/  ISETP.GE.AND P1, PT, R21, RZ, PT ;  /* 0x000000ff1500720c */ /* 0x000fe20003f26270 */
[--C-:B------:R-:W-:Y:S01]  /*6000*/  @!P0 IMAD.IADD R92, R92, 0x1, -R4.reuse ;  /* 0x000000015c5c8824 */ /* 0x100fe200078e0a04 */
[----:B------:R-:W-:Y:S01]  /*6010*/  ISETP.GE.AND P0, PT, R29, RZ, PT ;  /* 0x000000ff1d00720c */ /* 0x000fe20003f06270 */
[--C-:B------:R-:W-:Y:S01]  /*6020*/  @!P6 IMAD.IADD R9, R9, 0x1, -R4.reuse ;  /* 0x000000010909e824 */ /* 0x100fe200078e0a04 */
[----:B------:R-:W-:Y:S01]  /*6030*/  LOP3.LUT R13, R3, 0x30, RZ, 0xc0, !PT ;  /* 0x00000030030d7812 */ /* 0x000fe200078ec0ff */
[--C-:B------:R-:W-:Y:S01]  /*6040*/  @!P5 IMAD.IADD R66, R66, 0x1, -R4.reuse ;  /* 0x000000014242d824 */ /* 0x100fe200078e0a04 */
[----:B------:R-:W-:Y:S01]  /*6050*/  ISETP.GE.AND P5, PT, R19, RZ, PT ;  /* 0x000000ff1300720c */ /* 0x000fe20003fa6270 */
[--C-:B------:R-:W-:Y:S01]  /*6060*/  @!P2 IMAD.IADD R18, R18, 0x1, -R4.reuse ;  /* 0x000000011212a824 */ /* 0x100fe200078e0a04 */
[----:B------:R-:W-:Y:S01]  /*6070*/  ISETP.GT.U32.AND P6, PT, R4, R9, PT ;  /* 0x000000090400720c */ /* 0x000fe20003fc4070 */
[----:B------:R-:W-:Y:S01]  /*6080*/  @!P3 IMAD.IADD R6, R6, 0x1, -R4 ;  /* 0x000000010606b824 */ /* 0x000fe200078e0a04 */
[----:B------:R-:W-:Y:S01]  /*6090*/  ISETP.GE.AND P2, PT, R23, RZ, PT ;  /* 0x000000ff1700720c */ /* 0x000fe20003f46270 */
[----:B------:R-:W-:Y:S01]  /*60a0*/  IMAD R17, R11, 0x4, R2 ;  /* 0x000000040b117824 */ /* 0x000fe200078e0202 */
[----:B------:R-:W-:Y:S01]  /*60b0*/  ISETP.GE.AND P3, PT, R7, RZ, PT ;  /* 0x000000ff0700720c */ /* 0x000fe20003f66270 */
[----:B------:R-:W-:Y:S01]  /*60c0*/  @!P1 IMAD.MOV R24, RZ, RZ, -R24 ;  /* 0x000000ffff189224 */ /* 0x000fe200078e0a18 */
[----:B------:R-:W-:Y:S01]  /*60d0*/  ISETP.GE.AND P1, PT, R71, RZ, PT ;  /* 0x000000ff4700720c */ /* 0x000fe20003f26270 */
[----:B------:R-:W-:Y:S01]  /*60e0*/  @!P0 IMAD.MOV R6, RZ, RZ, -R6 ;  /* 0x000000ffff068224 */ /* 0x000fe200078e0a06 */
[----:B------:R-:W-:Y:S01]  /*60f0*/  ISETP.NE.AND P0, PT, RZ, c[0x0][0x178], PT ;  /* 0x00005e00ff007a0c */ /* 0x000fe20003f05270 */
[----:B------:R-:W-:Y:S01]  /*6100*/  IMAD R13, R11, 0x40, R13 ;  /* 0x000000400b0d7824 */ /* 0x000fe200078e020d */
[----:B------:R-:W-:Y:S01]  /*6110*/  SHF.R.U32.HI R2, RZ, 0x2, R31 ;  /* 0x00000002ff027819 */ /* 0x000fe2000001161f */
[----:B------:R-:W-:Y:S01]  /*6120*/  @!P5 IMAD.MOV R66, RZ, RZ, -R66 ;  /* 0x000000ffff42d224 */ /* 0x000fe200078e0a42 */
[----:B------:R-:W-:Y:S01]  /*6130*/  ISETP.GE.AND P5, PT, R27, RZ, PT ;  /* 0x000000ff1b00720c */ /* 0x000fe20003fa6270 */
[----:B------:R-:W-:Y:S01]  /*6140*/  @!P6 IMAD.IADD R9, R9, 0x1, -R4 ;  /* 0x000000010909e824 */ /* 0x000fe200078e0a04 */
[----:B------:R-:W-:Y:S01]  /*6150*/  ISETP.NE.AND P6, PT, RZ, c[0x0][0x17c], PT ;  /* 0x00005f00ff007a0c */ /* 0x000fe20003fc5270 */
[----:B------:R-:W-:-:S02]  /*6160*/  IMAD.SHL.U32 R3, R65, 0x2, RZ ;  /* 0x0000000241037824 */ /* 0x000fc400078e00ff */
[----:B------:R-:W-:Y:S01]  /*6170*/  IMAD.SHL.U32 R11, R11, 0x10, RZ ;  /* 0x000000100b0b7824 */ /* 0x000fe200078e00ff */
[----:B------:R-:W-:Y:S01]  /*6180*/  SEL R133, R93, R10, !P6 ;  /* 0x0000000a5d857207 */ /* 0x000fe20007000000 */
[----:B------:R-:W-:Y:S01]  /*6190*/  @!P2 IMAD.MOV R18, RZ, RZ, -R18 ;  /* 0x000000ffff12a224 */ /* 0x000fe200078e0a12 */
[----:B------:R-:W-:Y:S01]  /*61a0*/  LOP3.LUT R7, R13, 0x10, R3, 0x78, !PT ;  /* 0x000000100d077812 */ /* 0x000fe200078e7803 */
[----:B------:R-:W-:Y:S01]  /*61b0*/  IMAD.MOV.U32 R4, RZ, RZ, R9 ;  /* 0x000000ffff047224 */ /* 0x000fe200078e0009 */
[----:B------:R-:W-:Y:S01]  /*61c0*/  SEL R9, R93, R14, !P6 ;  /* 0x0000000e5d097207 */ /* 0x000fe20007000000 */
[----:B------:R-:W-:Y:S01]  /*61d0*/  @!P1 IMAD.MOV R8, RZ, RZ, -R8 ;  /* 0x000000ffff089224 */ /* 0x000fe200078e0a08 */
[--C-:B------:R-:W-:Y:S01]  /*61e0*/  LOP3.LUT R11, R11, 0x30, R3.reuse, 0x78, !PT ;  /* 0x000000300b0b7812 */ /* 0x100fe200078e7803 */
[----:B------:R-:W-:Y:S01]  /*61f0*/  IMAD R133, R133, c[0x0][0x190], RZ ;  /* 0x0000640085857a24 */ /* 0x000fe200078e02ff */
[----:B------:R-:W-:Y:S01]  /*6200*/  SEL R67, R93, R18, !P6 ;  /* 0x000000125d437207 */ /* 0x000fe20007000000 */
[----:B------:R-:W-:Y:S01]  /*6210*/  IMAD.SHL.U32 R18, R65, 0x20, RZ ;  /* 0x0000002041127824 */ /* 0x000fe200078e00ff */
[----:B------:R-:W-:Y:S01]  /*6220*/  @!P0 LOP3.LUT R8, RZ, c[0x0][0x178], RZ, 0x33, !PT ;  /* 0x00005e00ff088a12 */ /* 0x000fe200078e33ff */
[----:B------:R-:W-:Y:S01]  /*6230*/  IMAD R9, R9, c[0x0][0x190], RZ ;  /* 0x0000640009097a24 */ /* 0x000fe200078e02ff */
[C---:B------:R-:W-:Y:S01]  /*6240*/  SEL R13, R93.reuse, R12, !P6 ;  /* 0x0000000c5d0d7207 */ /* 0x040fe20007000000 */
[----:B------:R-:W-:Y:S01]  /*6250*/  @!P4 IMAD.MOV R184, RZ, RZ, -R184 ;  /* 0x000000ffffb8c224 */ /* 0x000fe200078e0ab8 */
[C---:B------:R-:W-:Y:S01]  /*6260*/  SEL R153, R93.reuse, R172, !P6 ;  /* 0x000000ac5d997207 */ /* 0x040fe20007000000 */
[----:B------:R-:W-:Y:S01]  /*6270*/  @!P5 IMAD.MOV R92, RZ, RZ, -R92 ;  /* 0x000000ffff5cd224 */ /* 0x000fe200078e0a5c */
[C---:B------:R-:W-:Y:S01]  /*6280*/  SEL R16, R93.reuse, R16, !P6 ;  /* 0x000000105d107207 */ /* 0x040fe20007000000 */
[----:B------:R-:W-:Y:S01]  /*6290*/  @!P3 IMAD.MOV R4, RZ, RZ, -R4 ;  /* 0x000000ffff04b224 */ /* 0x000fe200078e0a04 */
[----:B------:R-:W-:Y:S01]  /*62a0*/  SEL R172, R93, R15, !P6 ;  /* 0x0000000f5dac7207 */ /* 0x000fe20007000000 */
[----:B------:R-:W-:Y:S01]  /*62b0*/  IMAD R15, R61, c[0x0][0x188], RZ ;  /* 0x000062003d0f7a24 */ /* 0x000fe200078e02ff */
[----:B------:R-:W-:Y:S01]  /*62c0*/  LOP3.LUT R2, R2, 0x1fe, R3, 0x78, !PT ;  /* 0x000001fe02027812 */ /* 0x000fe200078e7803 */
[----:B------:R-:W-:Y:S01]  /*62d0*/  IMAD.U32 R3, R17, 0x20, R11 ;  /* 0x0000002011037824 */ /* 0x000fe200078e000b */
[----:B------:R-:W-:Y:S01]  /*62e0*/  SEL R10, R93, R20, !P6 ;  /* 0x000000145d0a7207 */ /* 0x000fe20007000000 */
[----:B------:R-:W-:Y:S01]  /*62f0*/  IMAD R15, R53, c[0x0][0x188], RZ ;  /* 0x00006200350f7a24 */ /* 0x000fe200078e02ff */
[----:B------:R-:W-:Y:S01]  /*6300*/  SEL R19, R93, R22, !P6 ;  /* 0x000000165d137207 */ /* 0x000fe20007000000 */
[----:B------:R-:W-:Y:S01]  /*6310*/  IMAD R15, R39, c[0x0][0x188], RZ ;  /* 0x00006200270f7a24 */ /* 0x000fe200078e02ff */
[C---:B------:R-:W-:Y:S01]  /*6320*/  SEL R11, R93.reuse, R26, !P6 ;  /* 0x0000001a5d0b7207 */ /* 0x040fe20007000000 */
[----:B------:R-:W-:Y:S01]  /*6330*/  IMAD R119, R8, c[0x0][0x184], RZ ;  /* 0x0000610008777a24 */ /* 0x000fe200078e02ff */
[----:B------:R-:W-:Y:S01]  /*6340*/  SEL R14, R93, R32, !P6 ;  /* 0x000000205d0e7207 */ /* 0x000fe20007000000 */
[----:B------:R0:W-:Y:S01]  /*6350*/  STL [R1+0x1b0], R18 ;  /* 0x0001b01201007387 */ /* 0x0001e20000100800 */
[----:B------:R-:W-:Y:S01]  /*6360*/  LOP3.LUT R7, R7, 0x200, R18, 0xf8, !PT ;  /* 0x0000020007077812 */ /* 0x000fe200078ef812 */
[----:B------:R-:W-:Y:S01]  /*6370*/  IMAD R13, R13, c[0x0][0x190], RZ ;  /* 0x000064000d0d7a24 */ /* 0x000fe200078e02ff */
[----:B------:R-:W-:Y:S01]  /*6380*/  LEA R15, P3, R133, c[0x0][0x168], 0x1 ;  /* 0x00005a00850f7a11 */ /* 0x000fe200078608ff */
[----:B------:R-:W-:Y:S01]  /*6390*/  IMAD R16, R16, c[0x0][0x190], RZ ;  /* 0x0000640010107a24 */ /* 0x000fe200078e02ff */
[C---:B------:R-:W-:Y:S01]  /*63a0*/  SEL R17, R93.reuse, R42, !P6 ;  /* 0x0000002a5d117207 */ /* 0x040fe20007000000 */
[----:B------:R-:W-:Y:S01]  /*63b0*/  IMAD R10, R10, c[0x0][0x190], RZ ;  /* 0x000064000a0a7a24 */ /* 0x000fe200078e02ff */
[----:B------:R-:W-:Y:S01]  /*63c0*/  SEL R147, R93, R148, !P6 ;  /* 0x000000945d937207 */ /* 0x000fe20007000000 */
[----:B------:R-:W-:Y:S01]  /*63d0*/  IMAD R19, R19, c[0x0][0x190], RZ ;  /* 0x0000640013137a24 */ /* 0x000fe200078e02ff */
[----:B------:R-:W-:Y:S01]  /*63e0*/  SEL R22, R93, R28, !P6 ;  /* 0x0000001c5d167207 */ /* 0x000fe20007000000 */
[----:B------:R-:W-:Y:S01]  /*63f0*/  IMAD R11, R11, c[0x0][0x190], RZ ;  /* 0x000064000b0b7a24 */ /* 0x000fe200078e02ff */
[----:B0-----:R-:W-:Y:S01]  /*6400*/  LEA R18, P5, R9, c[0x0][0x168], 0x1 ;  /* 0x00005a0009127a11 */ /* 0x001fe200078a08ff */
[----:B------:R-:W-:Y:S01]  /*6410*/  IMAD R21, R63, c[0x0][0x188], RZ ;  /* 0x000062003f157a24 */ /* 0x000fe200078e02ff */
[C---:B------:R-:W-:Y:S01]  /*6420*/  SEL R20, R93.reuse, R40, !P6 ;  /* 0x000000285d147207 */ /* 0x040fe20007000000 */
[----:B------:R-:W-:Y:S01]  /*6430*/  IMAD R14, R14, c[0x0][0x190], RZ ;  /* 0x000064000e0e7a24 */ /* 0x000fe200078e02ff */
[C---:B------:R-:W-:Y:S01]  /*6440*/  SEL R217, R93.reuse, R150, !P6 ;  /* 0x000000965dd97207 */ /* 0x040fe20007000000 */
[----:B------:R0:W-:Y:S01]  /*6450*/  STL [R1+0xa8], R15 ;  /* 0x0000a80f01007387 */ /* 0x0001e20000100800 */
[----:B------:R-:W-:Y:S01]  /*6460*/  SEL R148, R93, R152, !P6 ;  /* 0x000000985d947207 */ /* 0x000fe20007000000 */
[----:B------:R-:W-:Y:S01]  /*6470*/  IMAD R21, R45, c[0x0][0x188], RZ ;  /* 0x000062002d157a24 */ /* 0x000fe200078e02ff */
[----:B------:R-:W-:Y:S01]  /*6480*/  SEL R25, R93, R34, !P6 ;  /* 0x000000225d197207 */ /* 0x000fe20007000000 */
[----:B------:R-:W-:Y:S01]  /*6490*/  IMAD R17, R17, c[0x0][0x190], RZ ;  /* 0x0000640011117a24 */ /* 0x000fe200078e02ff */
[C---:B------:R-:W-:Y:S01]  /*64a0*/  SEL R28, R93.reuse, R48, !P6 ;  /* 0x000000305d1c7207 */ /* 0x040fe20007000000 */
[----:B------:R1:W-:Y:S01]  /*64b0*/  STL [R1+0xac], R18 ;  /* 0x0000ac1201007387 */ /* 0x0003e20000100800 */
[C---:B------:R-:W-:Y:S01]  /*64c0*/  SEL R207, R93.reuse, R118, !P6 ;  /* 0x000000765dcf7207 */ /* 0x040fe20007000000 */
[----:B------:R-:W-:Y:S01]  /*64d0*/  IMAD R20, R20, c[0x0][0x190], RZ ;  /* 0x0000640014147a24 */ /* 0x000fe200078e02ff */
[C---:B------:R-:W-:Y:S01]  /*64e0*/  SEL R219, R93.reuse, R154, !P6 ;  /* 0x0000009a5ddb7207 */ /* 0x040fe20007000000 */
[----:B------:R-:W-:Y:S01]  /*64f0*/  IMAD R22, R22, c[0x0][0x190], RZ ;  /* 0x0000640016167a24 */ /* 0x000fe200078e02ff */
[----:B------:R-:W-:Y:S01]  /*6500*/  SEL R149, R93, R156, !P6 ;  /* 0x0000009c5d957207 */ /* 0x000fe20007000000 */
[----:B------:R-:W-:Y:S01]  /*6510*/  IMAD R25, R25, c[0x0][0x190], RZ ;  /* 0x0000640019197a24 */ /* 0x000fe200078e02ff */
[C---:B------:R-:W-:Y:S01]  /*6520*/  SEL R221, R93.reuse, R158, !P6 ;  /* 0x0000009e5ddd7207 */ /* 0x040fe20007000000 */
[----:B------:R-:W-:Y:S01]  /*6530*/  IMAD R28, R28, c[0x0][0x190], RZ ;  /* 0x000064001c1c7a24 */ /* 0x000fe200078e02ff */
[----:B------:R-:W-:Y:S01]  /*6540*/  SEL R150, R93, R160, !P6 ;  /* 0x000000a05d967207 */ /* 0x000fe20007000000 */
        /* <DEDUP_REMOVED lines=23> */
[C---:B------:R-:W-:Y:S01]  /*66c0*/  SEL R29, R93.reuse, R78, !P6 ;  /* 0x0000004e5d1d7207 */ /* 0x040fe20007000000 */
        /* <DEDUP_REMOVED lines=183> */
[----:B------:R-:W-:Y:S01]  /*7240*/  LEA R118, P2, R119, c[0x0][0x160], 0x1 ;  /* 0x0000580077767a11 */ /* 0x000fe200078408ff */
[----:B------:R-:W-:Y:S01]  /*7250*/  IMAD R181, R181, c[0x0][0x190], RZ ;  /* 0x00006400b5b57a24 */ /* 0x000fe200078e02ff */
[----:B------:R-:W-:Y:S01]  /*7260*/  SEL R93, R93, R4, !P6 ;  /* 0x000000045d5d7207 */ /* 0x000fe20007000000 */
[----:B------:R-:W-:Y:S01]  /*7270*/  IMAD R59, R59, c[0x0][0x190], RZ ;  /* 0x000064003b3b7a24 */ /* 0x000fe200078e02ff */
[----:B------:R-:W-:Y:S01]  /*7280*/  LEA R8, P4, R13, c[0x0][0x168], 0x1 ;  /* 0x00005a000d087a11 */ /* 0x000fe200078808ff */
[----:B------:R-:W-:Y:S01]  /*7290*/  IMAD R182, R182, c[0x0][0x190], RZ ;  /* 0x00006400b6b67a24 */ /* 0x000fe200078e02ff */
[----:B0-----:R-:W-:Y:S01]  /*72a0*/  LEA R15, P6, R16, c[0x0][0x168], 0x1 ;  /* 0x00005a00100f7a11 */ /* 0x001fe200078c08ff */
[----:B------:R-:W-:Y:S01]  /*72b0*/  IMAD R66, R66, c[0x0][0x190], RZ ;  /* 0x0000640042427a24 */ /* 0x000fe200078e02ff */
[----:B------:R-:W-:Y:S01]  /*72c0*/  LEA R21, P0, R10, c[0x0][0x168], 0x1 ;  /* 0x00005a000a157a11 */ /* 0x000fe200078008ff */
[----:B------:R-:W-:Y:S01]  /*72d0*/  IMAD R183, R183, c[0x0][0x190], RZ ;  /* 0x00006400b7b77a24 */ /* 0x000fe200078e02ff */
[----:B-1----:R-:W-:Y:S01]  /*72e0*/  LEA R18, P1, R19, c[0x0][0x168], 0x1 ;  /* 0x00005a0013127a11 */ /* 0x002fe200078208ff */
[----:B------:R-:W-:Y:S01]  /*72f0*/  IMAD R67, R67, c[0x0][0x190], RZ ;  /* 0x0000640043437a24 */ /* 0x000fe200078e02ff */
[----:B------:R-:W-:Y:S01]  /*7300*/  LEA.HI.X.SX32 R119, R119, c[0x0][0x164], 0x1, P2 ;  /* 0x0000590077777a11 */ /* 0x000fe200010f0eff */
[----:B------:R0:W-:Y:S01]  /*7310*/  STL [R1+0xb0], R21 ;  /* 0x0000b01501007387 */ /* 0x0001e20000100800 */
[----:B------:R-:W-:Y:S01]  /*7320*/  LEA R24, P2, R11, c[0x0][0x168], 0x1 ;  /* 0x00005a000b187a11 */ /* 0x000fe200078408ff */
[----:B------:R-:W-:Y:S01]  /*7330*/  IMAD R184, R184, c[0x0][0x190], RZ ;  /* 0x00006400b8b87a24 */ /* 0x000fe200078e02ff */
[----:B------:R-:W-:Y:S01]  /*7340*/  LEA.HI.X.SX32 R13, R13, c[0x0][0x16c], 0x1, P4 ;  /* 0x00005b000d0d7a11 */ /* 0x000fe200020f0eff */
[----:B------:R-:W-:Y:S01]  /*7350*/  IMAD R92, R92, c[0x0][0x190], RZ ;  /* 0x000064005c5c7a24 */ /* 0x000fe200078e02ff */
[----:B------:R-:W-:Y:S01]  /*7360*/  LEA R27, P4, R14, c[0x0][0x168], 0x1 ;  /* 0x00005a000e1b7a11 */ /* 0x000fe200078808ff */
[----:B------:R1:W-:Y:S01]  /*7370*/  STL [R1+0xb4], R24 ;  /* 0x0000b41801007387 */ /* 0x0003e20000100800 */
[----:B------:R-:W-:Y:S01]  /*7380*/  LEA.HI.X.SX32 R16, R16, c[0x0][0x16c], 0x1, P6 ;  /* 0x00005b0010107a11 */ /* 0x000fe200030f0eff */
[----:B------:R-:W-:Y:S01]  /*7390*/  IMAD R185, R185, c[0x0][0x190], RZ ;  /* 0x00006400b9b97a24 */ /* 0x000fe200078e02ff */
[----:B------:R-:W-:Y:S01]  /*73a0*/  LEA R30, P6, R17, c[0x0][0x168], 0x1 ;  /* 0x00005a00111e7a11 */ /* 0x000fe200078c08ff */
[----:B------:R2:W-:Y:S01]  /*73b0*/  STL [R1+0xb8], R27 ;  /* 0x0000b81b01007387 */ /* 0x0005e20000100800 */
[----:B------:R-:W-:Y:S01]  /*73c0*/  LEA.HI.X.SX32 R19, R19, c[0x0][0x16c], 0x1, P1 ;  /* 0x00005b0013137a11 */ /* 0x000fe200008f0eff */
[----:B------:R-:W-:Y:S01]  /*73d0*/  IMAD R93, R93, c[0x0][0x190], RZ ;  /* 0x000064005d5d7a24 */ /* 0x000fe200078e02ff */
[----:B------:R-:W-:Y:S01]  /*73e0*/  LEA.HI.X.SX32 R133, R133, c[0x0][0x16c], 0x1, P3 ;  /* 0x00005b0085857a11 */ /* 0x000fe200018f0eff */
[----:B------:R-:W-:Y:S01]  /*73f0*/  STL [R1+0xbc], R30 ;  /* 0x0000bc1e01007387 */ /* 0x000fe20000100800 */
[----:B------:R-:W-:Y:S01]  /*7400*/  LEA R95, P1, R20, c[0x0][0x168], 0x1 ;  /* 0x00005a00145f7a11 */ /* 0x000fe200078208ff */
[----:B------:R-:W-:Y:S01]  /*7410*/  IMAD R94, R94, c[0x0][0x190], RZ ;  /* 0x000064005e5e7a24 */ /* 0x000fe200078e02ff */
[C---:B0-----:R-:W-:Y:S01]  /*7420*/  LEA R21, P3, R22.reuse, c[0x0][0x168], 0x1 ;  /* 0x00005a0016157a11 */ /* 0x041fe200078608ff */
[----:B------:R-:W-:Y:S01]  /*7430*/  IMAD R5, R69, c[0x0][0x18c], RZ ;  /* 0x0000630045057a24 */ /* 0x000fe200078e02ff */
[----:B------:R-:W-:Y:S01]  /*7440*/  LEA.HI.X.SX32 R9, R9, c[0x0][0x16c], 0x1, P5 ;  /* 0x00005b0009097a11 */ /* 0x000fe200028f0eff */
[----:B------:R0:W-:Y:S01]  /*7450*/  STL [R1+0xc0], R95 ;  /* 0x0000c05f01007387 */ /* 0x0001e20000100800 */
[----:B------:R-:W-:Y:S01]  /*7460*/  LEA.HI.X.SX32 R22, R22, c[0x0][0x16c], 0x1, P3 ;  /* 0x00005b0016167a11 */ /* 0x000fe200018f0eff */
[----:B------:R-:W-:Y:S01]  /*7470*/  IMAD R4, R55, c[0x0][0x188], RZ ;  /* 0x0000620037047a24 */ /* 0x000fe200078e02ff */
[----:B-1----:R-:W-:Y:S01]  /*7480*/  LEA R24, P5, R25, c[0x0][0x168], 0x1 ;  /* 0x00005a0019187a11 */ /* 0x002fe200078a08ff */
[----:B------:R-:W-:Y:S01]  /*7490*/  IMAD R4, R47, c[0x0][0x188], RZ ;  /* 0x000062002f047a24 */ /* 0x000fe200078e02ff */
[----:B------:R-:W-:Y:S01]  /*74a0*/  LEA.HI.X.SX32 R10, R10, c[0x0][0x16c], 0x1, P0 ;  /* 0x00005b000a0a7a11 */ /* 0x000fe200000f0eff */
[----:B------:R-:W-:Y:S01]  /*74b0*/  IMAD R4, R37, c[0x0][0x188], RZ ;  /* 0x0000620025047a24 */ /* 0x000fe200078e02ff */
[----:B------:R-:W-:Y:S01]  /*74c0*/  LEA.HI.X.SX32 R25, R25, c[0x0][0x16c], 0x1, P5 ;  /* 0x00005b0019197a11 */ /* 0x000fe200028f0eff */
[----:B------:R-:W-:Y:S01]  /*74d0*/  IMAD.MOV.U32 R6, RZ, RZ, c[0x0][0x18c] ;  /* 0x00006300ff067624 */ /* 0x000fe200078e00ff */
[C---:B--2---:R-:W-:Y:S01]  /*74e0*/  LEA R27, P0, R28.reuse, c[0x0][0x168], 0x1 ;  /* 0x00005a001c1b7a11 */ /* 0x044fe200078008ff */
[----:B------:R-:W-:Y:S01]  /*74f0*/  CS2R R88, SRZ ;  /* 0x0000000000587805 */ /* 0x000fe2000001ff00 */
[----:B0-----:R-:W-:Y:S01]  /*7500*/  LEA R95, P3, R23, c[0x0][0x168], 0x1 ;  /* 0x00005a00175f7a11 */ /* 0x001fe200078608ff */
[----:B------:R-:W-:Y:S01]  /*7510*/  CS2R R90, SRZ ;  /* 0x00000000005a7805 */ /* 0x000fe2000001ff00 */
[----:B------:R-:W-:Y:S01]  /*7520*/  LEA.HI.X.SX32 R28, R28, c[0x0][0x16c], 0x1, P0 ;  /* 0x00005b001c1c7a11 */ /* 0x000fe200000f0eff */
[----:B------:R-:W-:Y:S01]  /*7530*/  CS2R R84, SRZ ;  /* 0x0000000000547805 */ /* 0x000fe2000001ff00 */
[----:B------:R-:W-:Y:S01]  /*7540*/  LEA.HI.X.SX32 R11, R11, c[0x0][0x16c], 0x1, P2 ;  /* 0x00005b000b0b7a11 */ /* 0x000fe200010f0eff */
[----:B------:R0:W-:Y:S01]  /*7550*/  STL [R1+0xc4], R95 ;  /* 0x0000c45f01007387 */ /* 0x0001e20000100800 */
[C---:B------:R-:W-:Y:S01]  /*7560*/  LEA R30, P2, R31.reuse, c[0x0][0x168], 0x1 ;  /* 0x00005a001f1e7a11 */ /* 0x040fe200078408ff */
[----:B------:R-:W-:Y:S01]  /*7570*/  CS2R R86, SRZ ;  /* 0x0000000000567805 */ /* 0x000fe2000001ff00 */
[----:B------:R-:W-:Y:S01]  /*7580*/  LEA.HI.X.SX32 R14, R14, c[0x0][0x16c], 0x1, P4 ;  /* 0x00005b000e0e7a11 */ /* 0x000fe200020f0eff */
[----:B------:R-:W-:Y:S01]  /*7590*/  CS2R R68, SRZ ;  /* 0x0000000000447805 */ /* 0x000fe2000001ff00 */
[----:B------:R-:W-:Y:S01]  /*75a0*/  LEA.HI.X.SX32 R31, R31, c[0x0][0x16c], 0x1, P2 ;  /* 0x00005b001f1f7a11 */ /* 0x000fe200010f0eff */
[----:B------:R-:W-:Y:S01]  /*75b0*/  CS2R R70, SRZ ;  /* 0x0000000000467805 */ /* 0x000fe2000001ff00 */
[----:B------:R-:W-:Y:S01]  /*75c0*/  LEA R105, P4, R106, c[0x0][0x168], 0x1 ;  /* 0x00005a006a697a11 */ /* 0x000fe200078808ff */
[----:B------:R-:W-:Y:S01]  /*75d0*/  CS2R R60, SRZ ;  /* 0x00000000003c7805 */ /* 0x000fe2000001ff00 */
[----:B------:R-:W-:Y:S01]  /*75e0*/  LEA.HI.X.SX32 R17, R17, c[0x0][0x16c], 0x1, P6 ;  /* 0x00005b0011117a11 */ /* 0x000fe200030f0eff */
[----:B------:R-:W-:Y:S01]  /*75f0*/  CS2R R62, SRZ ;  /* 0x00000000003e7805 */ /* 0x000fe2000001ff00 */
[----:B0-----:R-:W-:Y:S01]  /*7600*/  LEA R95, P5, R26, c[0x0][0x168], 0x1 ;  /* 0x00005a001a5f7a11 */ /* 0x001fe200078a08ff */
[----:B------:R-:W-:Y:S01]  /*7610*/  CS2R R52, SRZ ;  /* 0x0000000000347805 */ /* 0x000fe2000001ff00 */
[----:B------:R-:W-:Y:S01]  /*7620*/  LEA.HI.X.SX32 R106, R106, c[0x0][0x16c], 0x1, P4 ;  /* 0x00005b006a6a7a11 */ /* 0x000fe200020f0eff */
[----:B------:R-:W-:Y:S01]  /*7630*/  CS2R R54, SRZ ;  /* 0x0000000000367805 */ /* 0x000fe2000001ff00 */
[C---:B------:R-:W-:Y:S01]  /*7640*/  LEA R186, P6, R107.reuse, c[0x0][0x168], 0x1 ;  /* 0x00005a006bba7a11 */ /* 0x040fe200078c08ff */
[----:B------:R0:W-:Y:S01]  /*7650*/  STL [R1+0xc8], R95 ;  /* 0x0000c85f01007387 */ /* 0x0001e20000100800 */
[----:B------:R-:W-:Y:S01]  /*7660*/  LEA.HI.X.SX32 R20, R20, c[0x0][0x16c], 0x1, P1 ;  /* 0x00005b0014147a11 */ /* 0x000fe200008f0eff */
[----:B------:R-:W-:Y:S01]  /*7670*/  CS2R R44, SRZ ;  /* 0x00000000002c7805 */ /* 0x000fe2000001ff00 */
[----:B------:R-:W-:Y:S01]  /*7680*/  LEA.HI.X.SX32 R107, R107, c[0x0][0x16c], 0x1, P6 ;  /* 0x00005b006b6b7a11 */ /* 0x000fe200030f0eff */
[----:B------:R-:W-:Y:S01]  /*7690*/  CS2R R46, SRZ ;  /* 0x00000000002e7805 */ /* 0x000fe2000001ff00 */
[C---:B------:R-:W-:Y:S01]  /*76a0*/  LEA R187, P1, R116.reuse, c[0x0][0x168], 0x1 ;  /* 0x00005a0074bb7a11 */ /* 0x040fe200078208ff */
[----:B------:R-:W-:Y:S01]  /*76b0*/  CS2R R36, SRZ ;  /* 0x0000000000247805 */ /* 0x000fe2000001ff00 */
[----:B------:R-:W-:Y:S01]  /*76c0*/  LEA.HI.X.SX32 R23, R23, c[0x0][0x16c], 0x1, P3 ;  /* 0x00005b0017177a11 */ /* 0x000fe200018f0eff */
[----:B------:R-:W-:Y:S01]  /*76d0*/  CS2R R38, SRZ ;  /* 0x0000000000267805 */ /* 0x000fe2000001ff00 */
[----:B------:R-:W-:Y:S01]  /*76e0*/  LEA.HI.X.SX32 R116, R116, c[0x0][0x16c], 0x1, P1 ;  /* 0x00005b0074747a11 */ /* 0x000fe200008f0eff */
[----:B------:R-:W-:Y:S01]  /*76f0*/  CS2R R80, SRZ ;  /* 0x0000000000507805 */ /* 0x000fe2000001ff00 */
[----:B0-----:R-:W-:Y:S01]  /*7700*/  LEA R95, P0, R29, c[0x0][0x168], 0x1 ;  /* 0x00005a001d5f7a11 */ /* 0x001fe200078008ff */
[----:B------:R-:W-:Y:S01]  /*7710*/  CS2R R82, SRZ ;  /* 0x0000000000527805 */ /* 0x000fe2000001ff00 */
[C---:B------:R-:W-:Y:S01]  /*7720*/  LEA R188, P3, R117.reuse, c[0x0][0x168], 0x1 ;  /* 0x00005a0075bc7a11 */ /* 0x040fe200078608ff */
[----:B------:R-:W-:Y:S01]  /*7730*/  CS2R R76, SRZ ;  /* 0x00000000004c7805 */ /* 0x000fe2000001ff00 */
[----:B------:R-:W-:Y:S01]  /*7740*/  LEA.HI.X.SX32 R26, R26, c[0x0][0x16c], 0x1, P5 ;  /* 0x00005b001a1a7a11 */ /* 0x000fe200028f0eff */
[----:B------:R0:W-:Y:S01]  /*7750*/  STL [R1+0xcc], R95 ;  /* 0x0000cc5f01007387 */ /* 0x0001e20000100800 */
        /* <DEDUP_REMOVED lines=8> */
[----:B------:R-:W-:Y:S01]  /*77e0*/  LEA R192, P0, R135, c[0x0][0x168], 0x1 ;  /* 0x00005a0087c07a11 */ /* 0x000fe200078008ff */
[----:B------:R-:W-:Y:S01]  /*77f0*/  IMAD.SHL.U32 R6, R6, 0x40, RZ ;  /* 0x0000004006067824 */ /* 0x000fe200078e00ff */
[----:B0-----:R-:W-:-:S02]  /*7800*/  LEA R95, P2, R104, c[0x0][0x168], 0x1 ;  /* 0x00005a00685f7a11 */ /* 0x001fc400078408ff */
[----:B------:R-:W-:Y:S02]  /*7810*/  LEA.HI.X.SX32 R135, R135, c[0x0][0x16c], 0x1, P0 ;  /* 0x00005b0087877a11 */ /* 0x000fe400000f0eff */
[----:B------:R-:W-:Y:S01]  /*7820*/  LEA.HI.X.SX32 R104, R104, c[0x0][0x16c], 0x1, P2 ;  /* 0x00005b0068687a11 */ /* 0x000fe200010f0eff */
[----:B------:R0:W-:Y:S01]  /*7830*/  STL [R1+0xd0], R95 ;  /* 0x0000d05f01007387 */ /* 0x0001e20000100800 */
[C---:B------:R-:W-:Y:S02]  /*7840*/  LEA R194, P2, R136.reuse, c[0x0][0x168], 0x1 ;  /* 0x00005a0088c27a11 */ /* 0x040fe400078408ff */
[----:B------:R-:W-:Y:S02]  /*7850*/  SHF.R.S32.HI R4, RZ, 0x1f, R5 ;  /* 0x0000001fff047819 */ /* 0x000fe40000011405 */
[----:B------:R-:W-:Y:S02]  /*7860*/  LEA.HI.X.SX32 R136, R136, c[0x0][0x16c], 0x1, P2 ;  /* 0x00005b0088887a11 */ /* 0x000fe400010f0eff */
[C---:B------:R-:W-:Y:S01]  /*7870*/  SHF.L.U64.HI R4, R5.reuse, 0x1, R4 ;  /* 0x0000000105047819 */ /* 0x040fe20000010204 */
[----:B------:R-:W-:Y:S01]  /*7880*/  IMAD.SHL.U32 R5, R5, 0x2, RZ ;  /* 0x0000000205057824 */ /* 0x000fe200078e00ff */
[----:B------:R-:W-:-:S02]  /*7890*/  LOP3.LUT R97, R2, 0x40, RZ, 0x3c, !PT ;  /* 0x0000004002617812 */ /* 0x000fc400078e3cff */
[----:B0-----:R-:W-:-:S04]  /*78a0*/  LEA R95, P4, R189, c[0x0][0x168], 0x1 ;  /* 0x00005a00bd5f7a11 */ /* 0x001fc800078808ff */
[----:B------:R-:W-:Y:S01]  /*78b0*/  LEA.HI.X.SX32 R189, R189, c[0x0][0x16c], 0x1, P4 ;  /* 0x00005b00bdbd7a11 */ /* 0x000fe200020f0eff */
[----:B------:R0:W-:Y:S01]  /*78c0*/  STL [R1+0xd4], R95 ;  /* 0x0000d45f01007387 */ /* 0x0001e20000100800 */
[----:B------:R-:W-:-:S04]  /*78d0*/  LEA R196, P4, R137, c[0x0][0x168], 0x1 ;  /* 0x00005a0089c47a11 */ /* 0x000fc800078808ff */
[----:B------:R-:W-:Y:S02]  /*78e0*/  LEA.HI.X.SX32 R137, R137, c[0x0][0x16c], 0x1, P4 ;  /* 0x00005b0089897a11 */ /* 0x000fe400020f0eff */
        /* <DEDUP_REMOVED lines=125> */
[----:B------:R-:W-:Y:S02]  /*80c0*/  LEA R96, P5, R48, c[0x0][0x168], 0x1 ;  /* 0x00005a0030607a11 */ /* 0x000fe400078a08ff */
        /* <DEDUP_REMOVED lines=17> */
[----:B------:R0:W-:Y:S02]  /*81e0*/  STL [R1+0x148], R95 ;  /* 0x0001485f01007387 */ /* 0x0001e40000100800 */
[----:B0-----:R-:W-:-:S04]  /*81f0*/  LEA R95, P1, R249, c[0x0][0x168], 0x1 ;  /* 0x00005a00f95f7a11 */ /* 0x001fc800078208ff */
[----:B------:R-:W-:Y:S01]  /*8200*/  LEA.HI.X.SX32 R249, R249, c[0x0][0x16c], 0x1, P1 ;  /* 0x00005b00f9f97a11 */ /* 0x000fe200008f0eff */
[----:B------:R0:W-:Y:S02]  /*8210*/  STL [R1+0x14c], R95 ;  /* 0x00014c5f01007387 */ /* 0x0001e40000100800 */
[----:B0-----:R-:W-:-:S04]  /*8220*/  LEA R95, P3, R251, c[0x0][0x168], 0x1 ;  /* 0x00005a00fb5f7a11 */ /* 0x001fc800078608ff */
[----:B------:R-:W-:Y:S01]  /*8230*/  LEA.HI.X.SX32 R251, R251, c[0x0][0x16c], 0x1, P3 ;  /* 0x00005b00fbfb7a11 */ /* 0x000fe200018f0eff */
[----:B------:R0:W-:Y:S04]  /*8240*/  STL [R1+0x150], R95 ;  /* 0x0001505f01007387 */ /* 0x0001e80000100800 */
[----:B------:R1:W-:Y:S01]  /*8250*/  STL [R1+0x154], R96 ;  /* 0x0001546001007387 */ /* 0x0003e20000100800 */
[----:B0-----:R-:W-:Y:S02]  /*8260*/  LEA R95, P6, R166, c[0x0][0x168], 0x1 ;  /* 0x00005a00a65f7a11 */ /* 0x001fe400078c08ff */
[----:B-1----:R-:W-:-:S03]  /*8270*/  LEA R96, P0, R42, c[0x0][0x168], 0x1 ;  /* 0x00005a002a607a11 */ /* 0x002fc600078008ff */
[----:B------:R0:W-:Y:S01]  /*8280*/  STL [R1+0x4], R95 ;  /* 0x0000045f01007387 */ /* 0x0001e20000100800 */
[----:B------:R-:W-:-:S03]  /*8290*/  LEA.HI.X.SX32 R166, R166, c[0x0][0x16c], 0x1, P6 ;  /* 0x00005b00a6a67a11 */ /* 0x000fc600030f0eff */
        /* <DEDUP_REMOVED lines=11> */
[----:B0-----:R-:W-:Y:S02]  /*8350*/  LEA.HI.X.SX32 R95, R48, c[0x0][0x16c], 0x1, P5 ;  /* 0x00005b00305f7a11 */ /* 0x001fe400028f0eff */
[----:B------:R-:W-:Y:S02]  /*8360*/  LEA R48, P5, R169, c[0x0][0x168], 0x1 ;  /* 0x00005a00a9307a11 */ /* 0x000fe400078a08ff */
[----:B-1----:R-:W-:Y:S01]  /*8370*/  LOP3.LUT R96, R3, 0x40, RZ, 0x3c, !PT ;  /* 0x0000004003607812 */ /* 0x002fe200078e3cff */
[----:B------:R0:W-:Y:S01]  /*8380*/  STL [R1], R95 ;  /* 0x0000005f01007387 */ /* 0x0001e20000100800 */
[----:B------:R-:W-:-:S03]  /*8390*/  LEA.HI.X.SX32 R169, R169, c[0x0][0x16c], 0x1, P5 ;  /* 0x00005b00a9a97a11 */ /* 0x000fc600028f0eff */
[----:B------:R1:W-:Y:S01]  /*83a0*/  STL [R1+0x1c], R48 ;  /* 0x00001c3001007387 */ /* 0x0003e20000100800 */
[----:B0-----:R-:W-:Y:S02]  /*83b0*/  LEA R95, P6, R32, c[0x0][0x168], 0x1 ;  /* 0x00005a00205f7a11 */ /* 0x001fe400078c08ff */
[----:B-1----:R-:W-:-:S03]  /*83c0*/  LEA.HI.X.SX32 R48, R42, c[0x0][0x16c], 0x1, P0 ;  /* 0x00005b002a307a11 */ /* 0x002fc600000f0eff */
[----:B------:R-:W-:Y:S01]  /*83d0*/  STL [R1+0x164], R95 ;  /* 0x0001645f01007387 */ /* 0x000fe20000100800 */
[----:B------:R-:W-:-:S03]  /*83e0*/  LEA R42, P0, R170, c[0x0][0x168], 0x1 ;  /* 0x00005a00aa2a7a11 */ /* 0x000fc600078008ff */
[----:B------:R0:W-:Y:S01]  /*83f0*/  STL [R1+0x8], R48 ;  /* 0x0000083001007387 */ /* 0x0001e20000100800 */
        /* <DEDUP_REMOVED lines=25> */
[----:B------:R0:W-:Y:S01]  /*8590*/  STL [R1+0x174], R34 ;  /* 0x0001742201007387 */ /* 0x0001e20000100800 */
[----:B------:R-:W-:-:S03]  /*85a0*/  LEA R12, P1, R174, c[0x0][0x168], 0x1 ;  /* 0x00005a00ae0c7a11 */ /* 0x000fc600078208ff */
[----:B------:R1:W-:Y:S01]  /*85b0*/  STL [R1+0x28], R32 ;  /* 0x0000282001007387 */ /* 0x0003e20000100800 */
[----:B------:R-:W-:-:S03]  /*85c0*/  LEA.HI.X.SX32 R174, R174, c[0x0][0x16c], 0x1, P1 ;  /* 0x00005b00aeae7a11 */ /* 0x000fc600008f0eff */
[----:B------:R2:W-:Y:S01]  /*85d0*/  STL [R1+0x44], R12 ;  /* 0x0000440c01007387 */ /* 0x0005e20000100800 */
[----:B0-----:R-:W-:Y:S02]  /*85e0*/  LEA R34, P2, R43, c[0x0][0x168], 0x1 ;  /* 0x00005a002b227a11 */ /* 0x001fe400078408ff */
[----:B-1----:R-:W-:-:S03]  /*85f0*/  LEA.HI.X.SX32 R32, R33, c[0x0][0x16c], 0x1, P3 ;  /* 0x00005b0021207a11 */ /* 0x002fc600018f0eff */
[----:B------:R-:W-:Y:S01]  /*8600*/  STL [R1+0x178], R34 ;  /* 0x0001782201007387 */ /* 0x000fe20000100800 */
[----:B------:R-:W-:Y:S02]  /*8610*/  LEA R33, P4, R49, c[0x0][0x168], 0x1 ;  /* 0x00005a0031217a11 */ /* 0x000fe400078808ff */
[C---:B--2---:R-:W-:Y:S01]  /*8620*/  LEA R12, P3, R175.reuse, c[0x0][0x168], 0x1 ;  /* 0x00005a00af0c7a11 */ /* 0x044fe200078608ff */
[----:B------:R0:W-:Y:S03]  /*8630*/  STL [R1+0x30], R32 ;  /* 0x0000302001007387 */ /* 0x0001e60000100800 */
[----:B------:R-:W-:Y:S01]  /*8640*/  LEA.HI.X.SX32 R175, R175, c[0x0][0x16c], 0x1, P3 ;  /* 0x00005b00afaf7a11 */ /* 0x000fe200018f0eff */
[----:B------:R1:W-:Y:S04]  /*8650*/  STL [R1+0x4c], R12 ;  /* 0x00004c0c01007387 */ /* 0x0003e80000100800 */
[----:B------:R2:W-:Y:S01]  /*8660*/  STL [R1+0x17c], R33 ;  /* 0x00017c2101007387 */ /* 0x0005e20000100800 */
[----:B0-----:R-:W-:-:S02]  /*8670*/  LEA.HI.X.SX32 R32, R35, c[0x0][0x16c], 0x1, P5 ;  /* 0x00005b0023207a11 */ /* 0x001fc400028f0eff */
[----:B------:R-:W-:Y:S01]  /*8680*/  CS2R R34, SRZ ;  /* 0x0000000000227805 */ /* 0x000fe2000001ff00 */
[----:B-1----:R-:W-:Y:S02]  /*8690*/  LEA R12, P5, R176, c[0x0][0x168], 0x1 ;  /* 0x00005a00b00c7a11 */ /* 0x002fe400078a08ff */
[----:B------:R0:W-:Y:S01]  /*86a0*/  STL [R1+0x38], R32 ;  /* 0x0000382001007387 */ /* 0x0001e20000100800 */
[----:B--2---:R-:W-:-:S03]  /*86b0*/  LEA R33, P6, R50, c[0x0][0x168], 0x1 ;  /* 0x00005a0032217a11 */ /* 0x004fc600078c08ff */
[----:B------:R1:W-:Y:S01]  /*86c0*/  STL [R1+0x54], R12 ;  /* 0x0000540c01007387 */ /* 0x0003e20000100800 */
[----:B------:R-:W-:-:S03]  /*86d0*/  LEA.HI.X.SX32 R176, R176, c[0x0][0x16c], 0x1, P5 ;  /* 0x00005b00b0b07a11 */ /* 0x000fc600028f0eff */
[----:B------:R2:W-:Y:S01]  /*86e0*/  STL [R1+0x180], R33 ;  /* 0x0001802101007387 */ /* 0x0005e20000100800 */
[----:B0-----:R-:W-:Y:S02]  /*86f0*/  LEA.HI.X.SX32 R32, R41, c[0x0][0x16c], 0x1, P0 ;  /* 0x00005b0029207a11 */ /* 0x001fe400000f0eff */
        /* <DEDUP_REMOVED lines=24> */
[----:B-1----:R-:W-:-:S03]  /*8880*/  LEA R12, P6, R180, c[0x0][0x168], 0x1 ;  /* 0x00005a00b40c7a11 */ /* 0x002fc600078c08ff */
        /* <DEDUP_REMOVED lines=42> */
[----:B------:R-:W-:Y:S01]  /*8b30*/  STL [R1+0x1a4], R33 ;  /* 0x0001a42101007387 */ /* 0x000fe20000100800 */
[----:B0-----:R-:W-:Y:S02]  /*8b40*/  LEA.HI.X.SX32 R32, R66, c[0x0][0x16c], 0x1, P4 ;  /* 0x00005b0042207a11 */ /* 0x001fe400020f0eff */
[----:B-1----:R-:W-:-:S03]  /*8b50*/  LEA R12, P4, R94, c[0x0][0x168], 0x1 ;  /* 0x00005a005e0c7a11 */ /* 0x002fc600078808ff */
[----:B------:R0:W-:Y:S04]  /*8b60*/  STL [R1+0x88], R32 ;  /* 0x0000882001007387 */ /* 0x0001e80000100800 */
[----:B------:R1:W-:Y:S01]  /*8b70*/  STL [R1+0x1a8], R12 ;  /* 0x0001a80c01007387 */ /* 0x0003e20000100800 */
[----:B0-----:R-:W-:Y:S02]  /*8b80*/  LEA.HI.X.SX32 R32, R67, c[0x0][0x16c], 0x1, P6 ;  /* 0x00005b0043207a11 */ /* 0x001fe400030f0eff */
[----:B------:R-:W-:Y:S01]  /*8b90*/  CS2R R66, SRZ ;  /* 0x0000000000427805 */ /* 0x000fe2000001ff00 */
[----:B-1----:R-:W-:Y:S02]  /*8ba0*/  LEA.HI.X.SX32 R12, R92, c[0x0][0x16c], 0x1, P1 ;  /* 0x00005b005c0c7a11 */ /* 0x002fe400008f0eff */
[----:B------:R0:W-:Y:S04]  /*8bb0*/  STL [R1+0x90], R32 ;  /* 0x0000902001007387 */ /* 0x0001e80000100800 */
[----:B------:R1:W-:Y:S01]  /*8bc0*/  STL [R1+0x98], R12 ;  /* 0x0000980c01007387 */ /* 0x0003e20000100800 */
[----:B0-----:R-:W-:-:S02]  /*8bd0*/  LEA.HI.X.SX32 R32, R93, c[0x0][0x16c], 0x1, P3 ;  /* 0x00005b005d207a11 */ /* 0x001fc400018f0eff */
[----:B------:R-:W-:Y:S01]  /*8be0*/  CS2R R92, SRZ ;  /* 0x00000000005c7805 */ /* 0x000fe2000001ff00 */
[----:B-1----:R-:W-:Y:S02]  /*8bf0*/  LEA.HI.X.SX32 R12, R94, c[0x0][0x16c], 0x1, P4 ;  /* 0x00005b005e0c7a11 */ /* 0x002fe400020f0eff */
[----:B------:R0:W-:Y:S01]  /*8c00*/  STL [R1+0xa0], R32 ;  /* 0x0000a02001007387 */ /* 0x0001e20000100800 */
[----:B------:R-:W-:-:S03]  /*8c10*/  CS2R R94, SRZ ;  /* 0x00000000005e7805 */ /* 0x000fc6000001ff00 */
[----:B------:R1:W-:Y:S01]  /*8c20*/  STL [R1+0xa4], R12 ;  /* 0x0000a40c01007387 */ /* 0x0003e20000100800 */
[----:B0-----:R-:W-:Y:S01]  /*8c30*/  CS2R R32, SRZ ;  /* 0x0000000000207805 */ /* 0x001fe2000001ff00 */
[----:B-1----:R-:W-:Y:S02]  /*8c40*/  LOP3.LUT R12, R7, 0x20, RZ, 0x3c, !PT ;  /* 0x00000020070c7812 */ /* 0x002fe400078e3cff */
.L_x_3:
[----:B------:R-:W0:Y:S01]  /*8c50*/  S2R R122, SR_TID.X ;  /* 0x00000000007a7919 */ /* 0x000e220000002100 */
[----:B------:R-:W-:-:S03]  /*8c60*/  PRMT R120, RZ, 0x7610, R120 ;  /* 0x00007610ff787816 */ /* 0x000fc60000000078 */
[----:B------:R-:W1:Y:S04]  /*8c70*/  S2R R96, SR_TID.X ;  /* 0x0000000000607919 */ /* 0x000e680000002100 */
[----:B------:R-:W2:Y:S04]  /*8c80*/  S2R R99, SR_TID.X ;  /* 0x0000000000637919 */ /* 0x000ea80000002100 */
[----:B------:R-:W3:Y:S04]  /*8c90*/  S2R R98, SR_TID.X ;  /* 0x0000000000627919 */ /* 0x000ee80000002100 */
[----:B------:R-:W-:Y:S01]  /*8ca0*/  STL [R1+0x1b8], R132 ;  /* 0x0001b88401007387 */ /* 0x000fe20000100800 */
[----:B------:R-:W-:-:S02]  /*8cb0*/  PRMT R110, RZ, 0x7610, R110 ;  /* 0x00007610ff6e7816 */ /* 0x000fc4000000006e */
[----:B------:R-:W-:Y:S01]  /*8cc0*/  PRMT R109, RZ, 0x7610, R109 ;  /* 0x00007610ff6d7816 */ /* 0x000fe2000000006d */
[----:B-----5:R4:W-:Y:S01]  /*8cd0*/  STL [R1+0x1b4], R0 ;  /* 0x0001b40001007387 */ /* 0x0209e20000100800 */
[----:B0-----:R-:W-:Y:S02]  /*8ce0*/  SHF.R.U32.HI R6, RZ, 0x5, R122 ;  /* 0x00000005ff067819 */ /* 0x001fe4000001167a */
[--C-:B-1----:R-:W-:Y:S02]  /*8cf0*/  SHF.R.U32.HI R97, RZ, 0x5, R96.reuse ;  /* 0x00000005ff617819 */ /* 0x102fe40000011660 */
[----:B------:R-:W-:Y:S02]  /*8d00*/  SHF.R.U32.HI R96, RZ, 0x5, R96 ;  /* 0x00000005ff607819 */ /* 0x000fe40000011660 */
[----:B------:R-:W-:Y:S02]  /*8d10*/  SGXT.U32 R6, R6, 0x3 ;  /* 0x000000030606781a */ /* 0x000fe40000000000 */
[----:B--2---:R-:W-:-:S02]  /*8d20*/  SHF.R.U32.HI R123, RZ, 0x5, R99 ;  /* 0x00000005ff7b7819 */ /* 0x004fc40000011663 */
[----:B------:R-:W-:Y:S02]  /*8d30*/  SGXT.U32 R97, R97, 0x3 ;  /* 0x000000036161781a */ /* 0x000fe40000000000 */
[----:B------:R-:W-:Y:S02]  /*8d40*/  SGXT.U32 R96, R96, 0x3 ;  /* 0x000000036060781a */ /* 0x000fe40000000000 */
[----:B------:R-:W-:Y:S02]  /*8d50*/  ISETP.GE.AND P0, PT, R6, UR4, PT ;  /* 0x0000000406007c0c */ /* 0x000fe4000bf06270 */
[----:B------:R-:W-:Y:S01]  /*8d60*/  SGXT.U32 R123, R123, 0x3 ;  /* 0x000000037b7b781a */ /* 0x000fe20000000000 */
[----:B------:R-:W-:Y:S01]  /*8d70*/  IMAD R96, R96, c[0x0][0x188], RZ ;  /* 0x0000620060607a24 */ /* 0x000fe200078e02ff */
[----:B------:R-:W-:Y:S02]  /*8d80*/  LOP3.LUT R97, R97, 0x8, RZ, 0xfc, !PT ;  /* 0x0000000861617812 */ /* 0x000fe400078efcff */
[----:B------:R-:W-:-:S02]  /*8d90*/  LOP3.LUT R123, R123, 0x8, RZ, 0xfc, !PT ;  /* 0x000000087b7b7812 */ /* 0x000fc400078efcff */
[----:B------:R-:W-:Y:S01]  /*8da0*/  ISETP.GE.AND P1, PT, R97, UR4, PT ;  /* 0x0000000461007c0c */ /* 0x000fe2000bf26270 */
[----:B------:R-:W-:Y:S01]  /*8db0*/  IMAD.WIDE R96, R96, 0x2, R118 ;  /* 0x0000000260607825 */ /* 0x000fe200078e0276 */
[----:B------:R-:W-:-:S03]  /*8dc0*/  SHF.R.U32.HI R99, RZ, 0x5, R99 ;  /* 0x00000005ff637819 */ /* 0x000fc60000011663 */
[----:B------:R-:W-:Y:S01]  /*8dd0*/  IMAD R123, R123, c[0x0][0x188], RZ ;  /* 0x000062007b7b7a24 */ /* 0x000fe200078e02ff */
[----:B------:R-:W-:Y:S01]  /*8de0*/  SGXT.U32 R99, R99, 0x3 ;  /* 0x000000036363781a */ /* 0x000fe20000000000 */
[----:B------:R0:W2:Y:S02]  /*8df0*/  @!P0 LDG.E.U16 R120, [R96.64] ;  /* 0x0000000660788981 */ /* 0x0000a4000c1e1500 */
[----:B0-----:R-:W-:Y:S01]  /*8e00*/  IMAD.WIDE R96, R123, 0x2, R118 ;  /* 0x000000027b607825 */ /* 0x001fe200078e0276 */
[----:B------:R-:W-:Y:S02]  /*8e10*/  LOP3.LUT R123, R99, 0x10, RZ, 0xfc, !PT ;  /* 0x00000010637b7812 */ /* 0x000fe400078efcff */
[----:B---3--:R-:W-:Y:S02]  /*8e20*/  SHF.R.U32.HI R99, RZ, 0x5, R98 ;  /* 0x00000005ff637819 */ /* 0x008fe40000011662 */
[----:B------:R0:W3:Y:S02]  /*8e30*/  @!P1 LDG.E.U16 R110, [R96.64] ;  /* 0x00000006606e9981 */ /* 0x0000e4000c1e1500 */
[----:B------:R-:W-:-:S02]  /*8e40*/  SGXT.U32 R99, R99, 0x3 ;  /* 0x000000036363781a */ /* 0x000fc40000000000 */
[----:B------:R-:W-:Y:S02]  /*8e50*/  ISETP.GE.AND P0, PT, R123, UR4, PT ;  /* 0x000000047b007c0c */ /* 0x000fe4000bf06270 */
[----:B------:R-:W-:Y:S02]  /*8e60*/  LOP3.LUT R123, R99, 0x10, RZ, 0xfc, !PT ;  /* 0x00000010637b7812 */ /* 0x000fe400078efcff */
[----:B------:R-:W-:-:S03]  /*8e70*/  SHF.R.U32.HI R98, RZ, 0x5, R98 ;  /* 0x00000005ff627819 */ /* 0x000fc60000011662 */
[----:B------:R-:W-:Y:S01]  /*8e80*/  IMAD R123, R123, c[0x0][0x188], RZ ;  /* 0x000062007b7b7a24 */ /* 0x000fe200078e02ff */
[----:B------:R-:W-:-:S03]  /*8e90*/  LOP3.LUT R99, R99, 0x18, RZ, 0xfc, !PT ;  /* 0x0000001863637812 */ /* 0x000fc600078efcff */
[----:B0-----:R-:W-:Y:S01]  /*8ea0*/  IMAD.WIDE R96, R123, 0x2, R118 ;  /* 0x000000027b607825 */ /* 0x001fe200078e0276 */
[----:B------:R-:W-:-:S04]  /*8eb0*/  SGXT.U32 R98, R98, 0x3 ;  /* 0x000000036262781a */ /* 0x000fc80000000000 */
[----:B------:R0:W2:Y:S01]  /*8ec0*/  @!P0 LDG.E.U16 R109, [R96.64] ;  /* 0x00000006606d8981 */ /* 0x0000a2000c1e1500 */
[----:B------:R-:W-:Y:S02]  /*8ed0*/  ISETP.GE.AND P0, PT, R99, UR4, PT ;  /* 0x0000000463007c0c */ /* 0x000fe4000bf06270 */
[C---:B------:R-:W-:Y:S02]  /*8ee0*/  LOP3.LUT R123, R98.reuse, 0x20, RZ, 0xfc, !PT ;  /* 0x00000020627b7812 */ /* 0x040fe400078efcff */
[----:B------:R-:W-:Y:S02]  /*8ef0*/  LOP3.LUT R99, R98, 0x18, RZ, 0xfc, !PT ;  /* 0x0000001862637812 */ /* 0x000fe400078efcff */
[----:B------:R-:W1:Y:S01]  /*8f00*/  S2R R98, SR_TID.X ;  /* 0x0000000000627919 */ /* 0x000e620000002100 */
[----:B------:R-:W-:Y:S02]  /*8f10*/  ISETP.GE.AND P1, PT, R123, UR4, PT ;  /* 0x000000047b007c0c */ /* 0x000fe4000bf26270 */
[----:B------:R-:W-:Y:S01]  /*8f20*/  IMAD R99, R99, c[0x0][0x188], RZ ;  /* 0x0000620063637a24 */ /* 0x000fe200078e02ff */
[----:B------:R-:W-:-:S03]  /*8f30*/  PRMT R108, RZ, 0x7610, R108 ;  /* 0x00007610ff6c7816 */ /* 0x000fc6000000006c */
[----:B0-----:R-:W-:Y:S01]  /*8f40*/  IMAD.WIDE R96, R99, 0x2, R118 ;  /* 0x0000000263607825 */ /* 0x001fe200078e0276 */
[----:B------:R-:W-:Y:S01]  /*8f50*/  PRMT R103, RZ, 0x7610, R103 ;  /* 0x00007610ff677816 */ /* 0x000fe20000000067 */
[----:B------:R-:W2:Y:S04]  /*8f60*/  LDL R99, [R1+0x9c] ;  /* 0x00009c0001637983 */ /* 0x000ea80000100800 */
[----:B------:R0:W2:Y:S01]  /*8f70*/  @!P0 LDG.E.U16 R108, [R96.64] ;  /* 0x00000006606c8981 */ /* 0x0000a2000c1e1500 */
[----:B-1----:R-:W-:-:S04]  /*8f80*/  SHF.R.U32.HI R123, RZ, 0x5, R98 ;  /* 0x00000005ff7b7819 */ /* 0x002fc80000011662 */
[----:B------:R-:W-:-:S04]  /*8f90*/  SGXT.U32 R123, R123, 0x3 ;  /* 0x000000037b7b781a */ /* 0x000fc80000000000 */
[----:B------:R-:W-:Y:S02]  /*8fa0*/  LOP3.LUT R124, R123, 0x20, RZ, 0xfc, !PT ;  /* 0x000000207b7c7812 */ /* 0x000fe400078efcff */
[----:B------:R-:W-:-:S03]  /*8fb0*/  SHF.R.U32.HI R98, RZ, 0x5, R98 ;  /* 0x00000005ff627819 */ /* 0x000fc60000011662 */
[----:B------:R-:W-:Y:S01]  /*8fc0*/  IMAD R124, R124, c[0x0][0x188], RZ ;  /* 0x000062007c7c7a24 */ /* 0x000fe200078e02ff */
[----:B------:R-:W-:-:S03]  /*8fd0*/  SGXT.U32 R98, R98, 0x3 ;  /* 0x000000036262781a */ /* 0x000fc60000000000 */
[----:B0-----:R-:W-:Y:S01]  /*8fe0*/  IMAD.WIDE R96, R124, 0x2, R118 ;  /* 0x000000027c607825 */ /* 0x001fe200078e0276 */
[----:B------:R-:W-:Y:S02]  /*8ff0*/  SHF.R.U32.HI R124, RZ, 0x5, R122 ;  /* 0x00000005ff7c7819 */ /* 0x000fe4000001167a */
[----:B------:R-:W-:Y:S02]  /*9000*/  LOP3.LUT R123, R98, 0x28, RZ, 0xfc, !PT ;  /* 0x00000028627b7812 */ /* 0x000fe400078efcff */
[----:B------:R-:W-:Y:S01]  /*9010*/  SGXT.U32 R124, R124, 0x3 ;  /* 0x000000037c7c781a */ /* 0x000fe20000000000 */
[----:B------:R0:W2:Y:S01]  /*9020*/  @!P1 LDG.E.U16 R103, [R96.64] ;  /* 0x0000000660679981 */ /* 0x0000a2000c1e1500 */
[----:B------:R-:W-:Y:S02]  /*9030*/  LOP3.LUT R98, R98, 0x30, RZ, 0xfc, !PT ;  /* 0x0000003062627812 */ /* 0x000fe400078efcff */
[----:B------:R-:W-:Y:S02]  /*9040*/  ISETP.GE.AND P0, PT, R123, UR4, PT ;  /* 0x000000047b007c0c */ /* 0x000fe4000bf06270 */
[----:B------:R-:W-:-:S02]  /*9050*/  LOP3.LUT R123, R124, 0x28, RZ, 0xfc, !PT ;  /* 0x000000287c7b7812 */ /* 0x000fc400078efcff */
[----:B------:R-:W-:Y:S02]  /*9060*/  ISETP.GE.AND P1, PT, R98, UR4, PT ;  /* 0x0000000462007c0c */ /* 0x000fe4000bf26270 */
[----:B------:R-:W2:Y:S01]  /*9070*/  LDL R98, [R1+0x94] ;  /* 0x0000940001627983 */ /* 0x000ea20000100800 */
[----:B------:R-:W-:Y:S01]  /*9080*/  IMAD R123, R123, c[0x0][0x188], RZ ;  /* 0x000062007b7b7a24 */ /* 0x000fe200078e02ff */
[----:B----4-:R-:W-:Y:S02]  /*9090*/  LOP3.LUT R0, R124, 0x38, RZ, 0xfc, !PT ;  /* 0x000000387c007812 */ /* 0x010fe400078efcff */
[----:B------:R-:W4:Y:S01]  /*90a0*/  LDL.LU R124, [R1+0x1a8] ;  /* 0x0001a800017c7983 */ /* 0x000f220000300800 */
[----:B0-----:R-:W-:-:S03]  /*90b0*/  IMAD.WIDE R96, R123, 0x2, R118 ;  /* 0x000000027b607825 */ /* 0x001fc600078e0276 */
[----:B------:R-:W2:Y:S01]  /*90c0*/  LDL.LU R123, [R1+0xa4] ;  /* 0x0000a400017b7983 */ /* 0x000ea20000300800 */
[----:B------:R-:W-:Y:S02]  /*90d0*/  PRMT R102, RZ, 0x7610, R102 ;  /* 0x00007610ff667816 */ /* 0x000fe40000000066 */
[----:B------:R-:W-:-:S04]  /*90e0*/  SHF.R.U32.HI R122, RZ, 0x5, R122 ;  /* 0x00000005ff7a7819 */ /* 0x000fc8000001167a */
[----:B------:R-:W-:Y:S01]  /*90f0*/  SGXT.U32 R122, R122, 0x3 ;  /* 0x000000037a7a781a */ /* 0x000fe20000000000 */
[----:B------:R0:W3:Y:S01]  /*9100*/  @!P0 LDG.E.U16 R102, [R96.64] ;  /* 0x0000000660668981 */ /* 0x0000e2000c1e1500 */
[----:B------:R-:W-:Y:S02]  /*9110*/  ISETP.GE.AND P0, PT, R0, UR4, PT ;  /* 0x0000000400007c0c */ /* 0x000fe4000bf06270 */
[----:B------:R-:W-:-:S05]  /*9120*/  LOP3.LUT R0, R122, 0x30, RZ, 0xfc, !PT ;  /* 0x000000307a007812 */ /* 0x000fca00078efcff */
[----:B------:R-:W-:-:S04]  /*9130*/  IMAD R0, R0, c[0x0][0x188], RZ ;  /* 0x0000620000007a24 */ /* 0x000fc800078e02ff */
[----:B0-----:R-:W-:Y:S01]  /*9140*/  IMAD.WIDE R96, R0, 0x2, R118 ;  /* 0x0000000200607825 */ /* 0x001fe200078e0276 */
[----:B------:R-:W-:Y:S02]  /*9150*/  LOP3.LUT R0, R6, 0x38, RZ, 0xfc, !PT ;  /* 0x0000003806007812 */ /* 0x000fe400078efcff */
[----:B------:R-:W0:Y:S01]  /*9160*/  S2R R6, SR_TID.X ;  /* 0x0000000000067919 */ /* 0x000e220000002100 */
[----:B------:R-:W-:Y:S02]  /*9170*/  PRMT R101, RZ, 0x7610, R101 ;  /* 0x00007610ff657816 */ /* 0x000fe40000000065 */
[----:B------:R-:W-:Y:S01]  /*9180*/  IMAD R0, R0, c[0x0][0x188], RZ ;  /* 0x0000620000007a24 */ /* 0x000fe200078e02ff */
[----:B------:R1:W-:Y:S04]  /*9190*/  STL [R1+0x1c0], R118 ;  /* 0x0001c07601007387 */ /* 0x0003e80000100800 */
[----:B------:R1:W3:Y:S04]  /*91a0*/  @!P1 LDG.E.U16 R101, [R96.64] ;  /* 0x0000000660659981 */ /* 0x0002e8000c1e1500 */
[----:B------:R0:W-:Y:S01]  /*91b0*/  STL [R1+0x1bc], R119 ;  /* 0x0001bc7701007387 */ /* 0x0001e20000100800 */
[----:B-1----:R-:W-:-:S03]  /*91c0*/  IMAD.WIDE R96, R0, 0x2, R118 ;  /* 0x0000000200607825 */ /* 0x002fc600078e0276 */
[----:B------:R-:W3:Y:S01]  /*91d0*/  LDL.LU R0, [R1+0x8c] ;  /* 0x00008c0001007983 */ /* 0x000ee20000300800 */
[----:B------:R-:W-:Y:S02]  /*91e0*/  PRMT R100, RZ, 0x7610, R100 ;  /* 0x00007610ff647816 */ /* 0x000fe40000000064 */
[----:B0-----:R-:W-:-:S04]  /*91f0*/  LOP3.LUT R6, R6, 0x3f, RZ, 0xc0, !PT ;  /* 0x0000003f06067812 */ /* 0x001fc800078ec0ff */
[----:B------:R4:W3:Y:S01]  /*9200*/  @!P0 LDG.E.U16 R100, [R96.64] ;  /* 0x0000000660648981 */ /* 0x0008e2000c1e1500 */
[----:B------:R-:W-:-:S03]  /*9210*/  ISETP.GE.AND P0, PT, R6, UR4, PT ;  /* 0x0000000406007c0c */ /* 0x000fc6000bf06270 */
[----:B------:R-:W3:Y:S04]  /*9220*/  LDL.LU R6, [R1+0xa8] ;  /* 0x0000a80001067983 */ /* 0x000ee80000300800 */
[----:B------:R-:W3:Y:S04]  /*9230*/  LDL.LU R118, [R1+0x74] ;  /* 0x0000740001767983 */ /* 0x000ee80000300800 */
[----:B------:R-:W3:Y:S04]  /*9240*/  LDL.LU R119, [R1+0x7c] ;  /* 0x00007c0001777983 */ /* 0x000ee80000300800 */
[----:B------:R-:W3:Y:S04]  /*9250*/  LDL.LU R132, [R1+0x84] ;  /* 0x0000840001847983 */ /* 0x000ee80000300800 */
[----:B------:R-:W-:Y:S01]  /*9260*/  BAR.SYNC.DEFER_BLOCKING 0x0 ;  /* 0x0000000000007b1d */ /* 0x000fe20000010000 */
[----:B------:R-:W-:-:S02]  /*9270*/  PRMT R115, RZ, 0x7610, R115 ;  /* 0x00007610ff737816 */ /* 0x000fc40000000073 */
[----:B------:R-:W-:-:S03]  /*9280*/  PRMT R114, RZ, 0x7610, R114 ;  /* 0x00007610ff727816 */ /* 0x000fc60000000072 */
[----:B------:R0:W-:Y:S01]  /*9290*/  STL [R1+0x1c4], R185 ;  /* 0x0001c4b901007387 */ /* 0x0001e20000100800 */
[----:B------:R-:W-:Y:S02]  /*92a0*/  PRMT R113, RZ, 0x7610, R113 ;  /* 0x00007610ff717816 */ /* 0x000fe40000000071 */
[----:B------:R-:W-:Y:S02]  /*92b0*/  PRMT R112, RZ, 0x7610, R112 ;  /* 0x00007610ff707816 */ /* 0x000fe40000000070 */
[----:B----4-:R-:W-:-:S05]  /*92c0*/  IADD3 R96, P1, R124, R5, RZ ;  /* 0x000000057c607210 */ /* 0x010fca0007f3e0ff */
[----:B--2---:R-:W-:-:S05]  /*92d0*/  IMAD.X R97, R123, 0x1, R4, P1 ;  /* 0x000000017b617824 */ /* 0x004fca00008e0604 */
[----:B------:R1:W2:Y:S02]  /*92e0*/  @!P0 LDG.E.U16 R115, [R96.64] ;  /* 0x0000000660738981 */ /* 0x0002a4000c1e1500 */
[----:B-1----:R-:W-:-:S05]  /*92f0*/  IADD3 R96, P1, R99, R5, RZ ;  /* 0x0000000563607210 */ /* 0x002fca0007f3e0ff */
[----:B------:R-:W-:Y:S02]  /*9300*/  IMAD.X R97, R185, 0x1, R4, P1 ;  /* 0x00000001b9617824 */ /* 0x000fe400008e0604 */
[----:B0-----:R-:W4:Y:S04]  /*9310*/  LDL.LU R185, [R1+0x6c] ;  /* 0x00006c0001b97983 */ /* 0x001f280000300800 */
[----:B------:R0:W2:Y:S04]  /*9320*/  @!P0 LDG.E.U16 R114, [R96.64] ;  /* 0x0000000660728981 */ /* 0x0000a8000c1e1500 */
[----:B------:R-:W2:Y:S01]  /*9330*/  LDL R122, [R1+0x44] ;  /* 0x00004400017a7983 */ /* 0x000ea20000100800 */
[----:B0-----:R-:W-:-:S03]  /*9340*/  IADD3 R96, P1, R98, R5, RZ ;  /* 0x0000000562607210 */ /* 0x001fc60007f3e0ff */
[----:B------:R0:W-:Y:S02]  /*9350*/  STL [R1+0x1c8], R184 ;  /* 0x0001c8b801007387 */ /* 0x0001e40000100800 */
[----:B------:R-:W-:-:S05]  /*9360*/  IMAD.X R97, R184, 0x1, R4, P1 ;  /* 0x00000001b8617824 */ /* 0x000fca00008e0604 */
[----:B------:R1:W2:Y:S04]  /*9370*/  @!P0 LDG.E.U16 R113, [R96.64] ;  /* 0x0000000660718981 */ /* 0x0002a8000c1e1500 */
[----:B0-----:R-:W2:Y:S04]  /*9380*/  LDL.LU R184, [R1+0x64] ;  /* 0x0000640001b87983 */ /* 0x001ea80000300800 */
[----:B---3--:R0:W-:Y:S01]  /*9390*/  STL [R1+0x1cc], R0 ;  /* 0x0001cc0001007387 */ /* 0x0081e20000100800 */
[----:B-1----:R-:W-:-:S03]  /*93a0*/  IADD3 R96, P1, R0, R5, RZ ;  /* 0x0000000500607210 */ /* 0x002fc60007f3e0ff */
[----:B0-----:R-:W3:Y:S02]  /*93b0*/  LDL.LU R0, [R1+0x5c] ;  /* 0x00005c0001007983 */ /* 0x001ee40000300800 */
[----:B------:R-:W-:Y:S02]  /*93c0*/  IMAD.X R97, R183, 0x1, R4, P1 ;  /* 0x00000001b7617824 */ /* 0x000fe400008e0604 */
[----:B------:R0:W-:Y:S04]  /*93d0*/  STL [R1+0x1d0], R183 ;  /* 0x0001d0b701007387 */ /* 0x0001e80000100800 */
[----:B------:R1:W3:Y:S04]  /*93e0*/  @!P0 LDG.E.U16 R112, [R96.64] ;  /* 0x0000000660708981 */ /* 0x0002e8000c1e1500 */
[----:B0-----:R-:W3:Y:S01]  /*93f0*/  LDL.LU R183, [R1+0x54] ;  /* 0x0000540001b77983 */ /* 0x001ee20000300800 */
[----:B-1----:R-:W-:-:S03]  /*9400*/  IADD3 R96, P1, R132, R5, RZ ;  /* 0x0000000584607210 */ /* 0x002fc60007f3e0ff */
[----:B------:R0:W-:Y:S04]  /*9410*/  STL [R1+0x1d4], R132 ;  /* 0x0001d48401007387 */ /* 0x0001e80000100800 */
[----:B0-----:R-:W3:Y:S01]  /*9420*/  LDL.LU R132, [R1+0x4c] ;  /* 0x00004c0001847983 */ /* 0x001ee20000300800 */
[----:B------:R-:W-:Y:S01]  /*9430*/  PRMT R111, RZ, 0x7610, R111 ;  /* 0x00007610ff6f7816 */ /* 0x000fe2000000006f */
[----:B------:R-:W-:Y:S01]  /*9440*/  IMAD.X R97, R182, 0x1, R4, P1 ;  /* 0x00000001b6617824 */ /* 0x000fe200008e0604 */
[----:B------:R-:W-:-:S04]  /*9450*/  IADD3 R98, P1, R6, R5, RZ ;  /* 0x0000000506627210 */ /* 0x000fc80007f3e0ff */
[----:B------:R0:W3:Y:S01]  /*9460*/  @!P0 LDG.E.U16 R111, [R96.64] ;  /* 0x00000006606f8981 */ /* 0x0000e2000c1e1500 */
[----:B------:R-:W-:Y:S01]  /*9470*/  IMAD.X R99, R133, 0x1, R4, P1 ;  /* 0x0000000185637824 */ /* 0x000fe200008e0604 */
[----:B0-----:R-:W-:-:S06]  /*9480*/  PRMT R96, RZ, 0x7610, R96 ;  /* 0x00007610ff607816 */ /* 0x001fcc0000000060 */
[----:B------:R0:W3:Y:S01]  /*9490*/  @!P0 LDG.E.U16 R96, [R98.64] ;  /* 0x0000000662608981 */ /* 0x0000e2000c1e1500 */
[----:B------:R-:W-:Y:S02]  /*94a0*/  PRMT R121, RZ, 0x7610, R121 ;  /* 0x00007610ff797816 */ /* 0x000fe40000000079 */
[----:B0-----:R-:W-:-:S05]  /*94b0*/  IADD3 R98, P1, R119, R5, RZ ;  /* 0x0000000577627210 */ /* 0x001fca0007f3e0ff */
[----:B------:R-:W-:-:S05]  /*94c0*/  IMAD.X R99, R181, 0x1, R4, P1 ;  /* 0x00000001b5637824 */ /* 0x000fca00008e0604 */
[----:B------:R0:W3:Y:S01]  /*94d0*/  @!P0 LDG.E.U16 R121, [R98.64] ;  /* 0x0000000662798981 */ /* 0x0000e2000c1e1500 */
[----:B------:R-:W-:Y:S02]  /*94e0*/  PRMT R97, RZ, 0x7610, R97 ;  /* 0x00007610ff617816 */ /* 0x000fe40000000061 */
[----:B0-----:R-:W-:-:S05]  /*94f0*/  IADD3 R98, P1, R118, R5, RZ ;  /* 0x0000000576627210 */ /* 0x001fca0007f3e0ff */
[----:B------:R-:W-:Y:S01]  /*9500*/  IMAD.X R99, R180, 0x1, R4, P1 ;  /* 0x00000001b4637824 */ /* 0x000fe200008e0604 */
[----:B------:R0:W-:Y:S04]  /*9510*/  STS.U16 [R2+0x10000], R120 ;  /* 0x0100007802007388 */ /* 0x0001e80000000400 */
[----:B------:R4:W3:Y:S01]  /*9520*/  @!P0 LDG.E.U16 R97, [R98.64] ;  /* 0x0000000662618981 */ /* 0x0008e2000c1e1500 */
[----:B0-----:R-:W-:-:S03]  /*9530*/  PRMT R120, RZ, 0x7610, R120 ;  /* 0x00007610ff787816 */ /* 0x001fc60000000078 */
[----:B------:R0:W-:Y:S02]  /*9540*/  STS.U16 [R2+0x10200], R110 ;  /* 0x0102006e02007388 */ /* 0x0001e40000000400 */
[----:B0-----:R-:W-:Y:S02]  /*9550*/  PRMT R110, RZ, 0x7610, R110 ;  /* 0x00007610ff6e7816 */ /* 0x001fe4000000006e */
[----:B------:R0:W-:Y:S04]  /*9560*/  STS.U16 [R2+0x10400], R109 ;  /* 0x0104006d02007388 */ /* 0x0001e80000000400 */
[----:B------:R1:W-:Y:S01]  /*9570*/  STL [R1+0x1d8], R182 ;  /* 0x0001d8b601007387 */ /* 0x0003e20000100800 */
[----:B0-----:R-:W-:-:S03]  /*9580*/  PRMT R109, RZ, 0x7610, R109 ;  /* 0x00007610ff6d7816 */ /* 0x001fc6000000006d */
[----:B-1----:R-:W3:Y:S04]  /*9590*/  LDL.LU R182, [R1+0x17c] ;  /* 0x00017c0001b67983 */ /* 0x002ee80000300800 */
[----:B------:R-:W-:Y:S04]  /*95a0*/  STL [R1+0x300], R6 ;  /* 0x0003000601007387 */ /* 0x000fe80000100800 */
[----:B------:R-:W-:Y:S04]  /*95b0*/  STL [R1+0x304], R133 ;  /* 0x0003048501007387 */ /* 0x000fe80000100800 */
[----:B------:R0:W-:Y:S04]  /*95c0*/  STL [R1+0x1dc], R119 ;  /* 0x0001dc7701007387 */ /* 0x0001e80000100800 */
[----:B------:R1:W-:Y:S04]  /*95d0*/  STS.U16 [R2+0x10600], R108 ;  /* 0x0106006c02007388 */ /* 0x0003e80000000400 */
[----:B0-----:R-:W3:Y:S04]  /*95e0*/  LDL.LU R119, [R1+0x50] ;  /* 0x0000500001777983 */ /* 0x001ee80000300800 */
[----:B------:R-:W-:Y:S01]  /*95f0*/  STL [R1+0x1e0], R181 ;  /* 0x0001e0b501007387 */ /* 0x000fe20000100800 */
[----:B-1----:R-:W-:-:S03]  /*9600*/  PRMT R108, RZ, 0x7610, R108 ;  /* 0x00007610ff6c7816 */ /* 0x002fc6000000006c */
[----:B------:R-:W-:Y:S04]  /*9610*/  STL [R1+0x1e4], R118 ;  /* 0x0001e47601007387 */ /* 0x000fe80000100800 */
[----:B------:R0:W-:Y:S04]  /*9620*/  STL [R1+0x1e8], R180 ;  /* 0x0001e8b401007387 */ /* 0x0001e80000100800 */
[----:B0-----:R-:W3:Y:S04]  /*9630*/  LDL.LU R180, [R1+0x3c] ;  /* 0x00003c0001b47983 */ /* 0x001ee80000300800 */
[----:B------:R0:W-:Y:S02]  /*9640*/  STS.U16 [R2+0x10800], R103 ;  /* 0x0108006702007388 */ /* 0x0001e40000000400 */
[----:B0-----:R-:W-:-:S02]  /*9650*/  PRMT R103, RZ, 0x7610, R103 ;  /* 0x00007610ff677816 */ /* 0x001fc40000000067 */
[----:B----4-:R-:W-:-:S05]  /*9660*/  IADD3 R98, P1, R185, R5, RZ ;  /* 0x00000005b9627210 */ /* 0x010fca0007f3e0ff */
[----:B------:R-:W-:-:S05]  /*9670*/  IMAD.X R99, R179, 0x1, R4, P1 ;  /* 0x00000001b3637824 */ /* 0x000fca00008e0604 */
[----:B------:R2:W4:Y:S02]  /*9680*/  @!P0 LDG.E.U16 R120, [R98.64] ;  /* 0x0000000662788981 */ /* 0x000524000c1e1500 */
[----:B--2---:R-:W-:-:S05]  /*9690*/  IADD3 R98, P1, R184, R5, RZ ;  /* 0x00000005b8627210 */ /* 0x004fca0007f3e0ff */
[----:B------:R-:W-:-:S05]  /*96a0*/  IMAD.X R99, R178, 0x1, R4, P1 ;  /* 0x00000001b2637824 */ /* 0x000fca00008e0604 */
[----:B------:R3:W2:Y:S02]  /*96b0*/  @!P0 LDG.E.U16 R110, [R98.64] ;  /* 0x00000006626e8981 */ /* 0x0006a4000c1e1500 */
[----:B---3--:R-:W-:-:S05]  /*96c0*/  IADD3 R98, P1, R0, R5, RZ ;  /* 0x0000000500627210 */ /* 0x008fca0007f3e0ff */
[----:B------:R-:W-:-:S05]  /*96d0*/  IMAD.X R99, R177, 0x1, R4, P1 ;  /* 0x00000001b1637824 */ /* 0x000fca00008e0604 */
[----:B------:R0:W3:Y:S02]  /*96e0*/  @!P0 LDG.E.U16 R109, [R98.64] ;  /* 0x00000006626d8981 */ /* 0x0000e4000c1e1500 */
[----:B0-----:R-:W-:-:S05]  /*96f0*/  IADD3 R98, P1, R183, R5, RZ ;  /* 0x00000005b7627210 */ /* 0x001fca0007f3e0ff */
[----:B------:R-:W-:Y:S01]  /*9700*/  IMAD.X R99, R176, 0x1, R4, P1 ;  /* 0x00000001b0637824 */ /* 0x000fe200008e0604 */
[----:B------:R-:W-:Y:S04]  /*9710*/  STL [R1+0x1ec], R185 ;  /* 0x0001ecb901007387 */ /* 0x000fe80000100800 */
[----:B------:R0:W2:Y:S04]  /*9720*/  @!P0 LDG.E.U16 R108, [R98.64] ;  /* 0x00000006626c8981 */ /* 0x0000a8000c1e1500 */
[----:B------:R-:W-:Y:S01]  /*9730*/  STL [R1+0x1f0], R179 ;  /* 0x0001f0b301007387 */ /* 0x000fe20000100800 */
[----:B0-----:R-:W-:-:S03]  /*9740*/  IADD3 R98, P1, R132, R5, RZ ;  /* 0x0000000584627210 */ /* 0x001fc60007f3e0ff */
[----:B------:R0:W-:Y:S02]  /*9750*/  STL [R1+0x1f4], R184 ;  /* 0x0001f4b801007387 */ /* 0x0001e40000100800 */
[----:B------:R-:W-:-:S05]  /*9760*/  IMAD.X R99, R175, 0x1, R4, P1 ;  /* 0x00000001af637824 */ /* 0x000fca00008e0604 */
[----:B------:R1:W2:Y:S04]  /*9770*/  @!P0 LDG.E.U16 R103, [R98.64] ;  /* 0x0000000662678981 */ /* 0x0002a8000c1e1500 */
[----:B0-----:R-:W2:Y:S04]  /*9780*/  LDL.LU R184, [R1+0x34] ;  /* 0x0000340001b87983 */ /* 0x001ea80000300800 */
[----:B------:R-:W-:Y:S04]  /*9790*/  STL [R1+0x1f8], R178 ;  /* 0x0001f8b201007387 */ /* 0x000fe80000100800 */
[----:B------:R-:W-:Y:S04]  /*97a0*/  STL [R1+0x1fc], R0 ;  /* 0x0001fc0001007387 */ /* 0x000fe80000100800 */
[----:B------:R-:W-:Y:S01]  /*97b0*/  STL [R1+0x200], R177 ;  /* 0x000200b101007387 */ /* 0x000fe20000100800 */
[----:B-1----:R-:W-:-:S03]  /*97c0*/  IADD3 R98, P1, R122, R5, RZ ;  /* 0x000000057a627210 */ /* 0x002fc60007f3e0ff */
[----:B------:R-:W-:Y:S04]  /*97d0*/  STL [R1+0x204], R183 ;  /* 0x000204b701007387 */ /* 0x000fe80000100800 */
[----:B------:R-:W-:Y:S04]  /*97e0*/  STL [R1+0x208], R176 ;  /* 0x000208b001007387 */ /* 0x000fe80000100800 */
[----:B------:R-:W-:Y:S04]  /*97f0*/  STL [R1+0x20c], R132 ;  /* 0x00020c8401007387 */ /* 0x000fe80000100800 */
[----:B------:R0:W-:Y:S04]  /*9800*/  STL [R1+0x210], R175 ;  /* 0x000210af01007387 */ /* 0x0001e80000100800 */
[----:B------:R-:W3:Y:S04]  /*9810*/  LDL R122, [R1+0x1c] ;  /* 0x00001c00017a7983 */ /* 0x000ee80000100800 */
[----:B------:R-:W3:Y:S04]  /*9820*/  LDL R6, [R1+0x4] ;  /* 0x0000040001067983 */ /* 0x000ee80000100800 */
[----:B0-----:R-:W3:Y:S04]  /*9830*/  LDL.LU R175, [R1+0x168] ;  /* 0x0001680001af7983 */ /* 0x001ee80000300800 */
[----:B------:R-:W3:Y:S04]  /*9840*/  LDL.LU R132, [R1+0x24] ;  /* 0x0000240001847983 */ /* 0x000ee80000300800 */
[----:B------:R-:W3:Y:S04]  /*9850*/  LDL.LU R176, [R1+0x30] ;  /* 0x0000300001b07983 */ /* 0x000ee80000300800 */
[----:B------:R-:W3:Y:S04]  /*9860*/  LDL.LU R183, [R1+0x16c] ;  /* 0x00016c0001b77983 */ /* 0x000ee80000300800 */
[----:B------:R-:W3:Y:S01]  /*9870*/  LDL.LU R177, [R1+0x2c] ;  /* 0x00002c0001b17983 */ /* 0x000ee20000300800 */
[----:B------:R-:W-:-:S03]  /*9880*/  IMAD.X R99, R174, 0x1, R4, P1 ;  /* 0x00000001ae637824 */ /* 0x000fc600008e0604 */
[----:B------:R0:W-:Y:S04]  /*9890*/  STS.U16 [R2+0x10a00], R102 ;  /* 0x010a006602007388 */ /* 0x0001e80000000400 */
[----:B------:R1:W-:Y:S04]  /*98a0*/  STS.U16 [R2+0x10c00], R101 ;  /* 0x010c006502007388 */ /* 0x0003e80000000400 */
[----:B------:R-:W4:Y:S01]  /*98b0*/  LDL.LU R0, [R1+0x38] ;  /* 0x0000380001007983 */ /* 0x000f220000300800 */
[----:B0-----:R-:W-:-:S03]  /*98c0*/  PRMT R102, RZ, 0x7610, R102 ;  /* 0x00007610ff667816 */ /* 0x001fc60000000066 */
[----:B------:R-:W4:Y:S04]  /*98d0*/  LDL.LU R178, [R1+0x170] ;  /* 0x0001700001b27983 */ /* 0x000f280000300800 */
[----:B------:R0:W4:Y:S01]  /*98e0*/  @!P0 LDG.E.U16 R102, [R98.64] ;  /* 0x0000000662668981 */ /* 0x000122000c1e1500 */
[----:B-1----:R-:W-:-:S03]  /*98f0*/  PRMT R101, RZ, 0x7610, R101 ;  /* 0x00007610ff657816 */ /* 0x002fc60000000065 */
[----:B------:R-:W4:Y:S04]  /*9900*/  LDL.LU R179, [R1+0x40] ;  /* 0x0000400001b37983 */ /* 0x000f280000300800 */
[----:B------:R-:W4:Y:S04]  /*9910*/  LDL.LU R185, [R1+0x174] ;  /* 0x0001740001b97983 */ /* 0x000f280000300800 */
[----:B------:R-:W4:Y:S04]  /*9920*/  LDL.LU R118, [R1+0x178] ;  /* 0x0001780001767983 */ /* 0x000f280000300800 */
[----:B------:R-:W4:Y:S04]  /*9930*/  LDL.LU R181, [R1+0x48] ;  /* 0x0000480001b57983 */ /* 0x000f280000300800 */
[----:B------:R1:W-:Y:S04]  /*9940*/  STL [R1+0x214], R174 ;  /* 0x000214ae01007387 */ /* 0x0003e80000100800 */
[----:B------:R0:W-:Y:S04]  /*9950*/  STS.U16 [R2+0x10e00], R100 ;  /* 0x010e006402007388 */ /* 0x0001e80000000400 */
[----:B-1----:R-:W4:Y:S01]  /*9960*/  LDL.LU R174, [R1+0x28] ;  /* 0x0000280001ae7983 */ /* 0x002f220000300800 */
[----:B0-----:R-:W-:-:S05]  /*9970*/  IADD3 R98, P1, R180, R5, RZ ;  /* 0x00000005b4627210 */ /* 0x001fca0007f3e0ff */
[----:B------:R-:W-:Y:S01]  /*9980*/  IMAD.X R99, R173, 0x1, R4, P1 ;  /* 0x00000001ad637824 */ /* 0x000fe200008e0604 */
[----:B------:R-:W-:Y:S04]  /*9990*/  STL [R1+0x218], R180 ;  /* 0x000218b401007387 */ /* 0x000fe80000100800 */
[----:B------:R2:W4:Y:S01]  /*99a0*/  @!P0 LDG.E.U16 R101, [R98.64] ;  /* 0x0000000662658981 */ /* 0x000522000c1e1500 */
[----:B------:R-:W-:-:S03]  /*99b0*/  PRMT R100, RZ, 0x7610, R100 ;  /* 0x00007610ff647816 */ /* 0x000fc60000000064 */
[----:B------:R-:W-:Y:S01]  /*99c0*/  STL [R1+0x21c], R173 ;  /* 0x00021cad01007387 */ /* 0x000fe20000100800 */
[----:B--2---:R-:W-:-:S03]  /*99d0*/  IADD3 R98, P1, R184, R5, RZ ;  /* 0x00000005b8627210 */ /* 0x004fc60007f3e0ff */
[----:B------:R0:W-:Y:S02]  /*99e0*/  STL [R1+0x220], R184 ;  /* 0x000220b801007387 */ /* 0x0001e40000100800 */
[----:B------:R-:W-:-:S05]  /*99f0*/  IMAD.X R99, R172, 0x1, R4, P1 ;  /* 0x00000001ac637824 */ /* 0x000fca00008e0604 */
[----:B------:R3:W2:Y:S04]  /*9a00*/  @!P0 LDG.E.U16 R100, [R98.64] ;  /* 0x0000000662648981 */ /* 0x0006a8000c1e1500 */
[----:B0-----:R-:W2:Y:S04]  /*9a10*/  LDL.LU R184, [R1+0x14] ;  /* 0x0000140001b87983 */ /* 0x001ea80000300800 */
[----:B------:R-:W-:Y:S01]  /*9a20*/  STL [R1+0x224], R172 ;  /* 0x000224ac01007387 */ /* 0x000fe20000100800 */
[----:B---3--:R-:W-:-:S03]  /*9a30*/  IADD3 R98, P1, R177, R5, RZ ;  /* 0x00000005b1627210 */ /* 0x008fc60007f3e0ff */
[----:B------:R-:W-:Y:S02]  /*9a40*/  STL [R1+0x228], R177 ;  /* 0x000228b101007387 */ /* 0x000fe40000100800 */
[----:B------:R-:W-:Y:S02]  /*9a50*/  IMAD.X R99, R171, 0x1, R4, P1 ;  /* 0x00000001ab637824 */ /* 0x000fe400008e0604 */
[----:B------:R0:W-:Y:S04]  /*9a60*/  STL [R1+0x22c], R171 ;  /* 0x00022cab01007387 */ /* 0x0001e80000100800 */
[----:B0-----:R-:W3:Y:S04]  /*9a70*/  LDL.LU R171, [R1+0xc] ;  /* 0x00000c0001ab7983 */ /* 0x001ee80000300800 */
[----:B------:R0:W-:Y:S02]  /*9a80*/  STS.U16 [R2], R115 ;  /* 0x0000007302007388 */ /* 0x0001e40000000400 */
[----:B0-----:R-:W-:-:S02]  /*9a90*/  PRMT R115, RZ, 0x7610, R115 ;  /* 0x00007610ff737816 */ /* 0x001fc40000000073 */
[----:B------:R0:W-:Y:S04]  /*9aa0*/  STS.U16 [R2+0x400], R114 ;  /* 0x0004007202007388 */ /* 0x0001e80000000400 */
[----:B------:R1:W4:Y:S01]  /*9ab0*/  @!P0 LDG.E.U16 R115, [R98.64] ;  /* 0x0000000662738981 */ /* 0x000322000c1e1500 */
[----:B0-----:R-:W-:Y:S02]  /*9ac0*/  PRMT R114, RZ, 0x7610, R114 ;  /* 0x00007610ff727816 */ /* 0x001fe40000000072 */
[----:B-1----:R-:W-:-:S05]  /*9ad0*/  IADD3 R98, P1, R132, R5, RZ ;  /* 0x0000000584627210 */ /* 0x002fca0007f3e0ff */
[----:B------:R-:W-:Y:S01]  /*9ae0*/  IMAD.X R99, R170, 0x1, R4, P1 ;  /* 0x00000001aa637824 */ /* 0x000fe200008e0604 */
[----:B------:R0:W-:Y:S04]  /*9af0*/  STS.U16 [R2+0x800], R113 ;  /* 0x0008007102007388 */ /* 0x0001e80000000400 */
[----:B------:R1:W4:Y:S01]  /*9b00*/  @!P0 LDG.E.U16 R114, [R98.64] ;  /* 0x0000000662728981 */ /* 0x000322000c1e1500 */
[----:B0-----:R-:W-:Y:S02]  /*9b10*/  PRMT R113, RZ, 0x7610, R113 ;  /* 0x00007610ff717816 */ /* 0x001fe40000000071 */
[----:B-1----:R-:W-:-:S05]  /*9b20*/  IADD3 R98, P1, R122, R5, RZ ;  /* 0x000000057a627210 */ /* 0x002fca0007f3e0ff */
[----:B------:R-:W-:Y:S01]  /*9b30*/  IMAD.X R99, R169, 0x1, R4, P1 ;  /* 0x00000001a9637824 */ /* 0x000fe200008e0604 */
[----:B------:R0:W-:Y:S04]  /*9b40*/  STS.U16 [R2+0xc00], R112 ;  /* 0x000c007002007388 */ /* 0x0001e80000000400 */
[----:B------:R2:W4:Y:S01]  /*9b50*/  @!P0 LDG.E.U16 R113, [R98.64] ;  /* 0x0000000662718981 */ /* 0x000522000c1e1500 */
[----:B0-----:R-:W-:-:S03]  /*9b60*/  PRMT R112, RZ, 0x7610, R112 ;  /* 0x00007610ff707816 */ /* 0x001fc60000000070 */
[----:B------:R0:W-:Y:S02]  /*9b70*/  STS.U16 [R2+0x1000], R111 ;  /* 0x0010006f02007388 */ /* 0x0001e40000000400 */
[----:B0-----:R-:W-:Y:S02]  /*9b80*/  PRMT R111, RZ, 0x7610, R111 ;  /* 0x00007610ff6f7816 */ /* 0x001fe4000000006f */
[----:B------:R0:W-:Y:S02]  /*9b90*/  STS.U16 [R2+0x1400], R121 ;  /* 0x0014007902007388 */ /* 0x0001e40000000400 */
[----:B0-----:R-:W-:Y:S02]  /*9ba0*/  PRMT R121, RZ, 0x7610, R121 ;  /* 0x00007610ff797816 */ /* 0x001fe40000000079 */
[----:B------:R0:W-:Y:S02]  /*9bb0*/  STS.U16 [R2+0x1800], R97 ;  /* 0x0018006102007388 */ /* 0x0001e40000000400 */
[----:B0-----:R-:W-:-:S02]  /*9bc0*/  PRMT R97, RZ, 0x7610, R97 ;  /* 0x00007610ff617816 */ /* 0x001fc40000000061 */
[----:B--2---:R-:W-:-:S05]  /*9bd0*/  IADD3 R98, P1, R184, R5, RZ ;  /* 0x00000005b8627210 */ /* 0x004fca0007f3e0ff */
[----:B------:R-:W-:-:S05]  /*9be0*/  IMAD.X R99, R168, 0x1, R4, P1 ;  /* 0x00000001a8637824 */ /* 0x000fca00008e0604 */
[----:B------:R3:W2:Y:S02]  /*9bf0*/  @!P0 LDG.E.U16 R112, [R98.64] ;  /* 0x0000000662708981 */ /* 0x0006a4000c1e1500 */
[----:B---3--:R-:W-:-:S05]  /*9c00*/  IADD3 R98, P1, R171, R5, RZ ;  /* 0x00000005ab627210 */ /* 0x008fca0007f3e0ff */
[----:B------:R-:W-:-:S05]  /*9c10*/  IMAD.X R99, R167, 0x1, R4, P1 ;  /* 0x00000001a7637824 */ /* 0x000fca00008e0604 */
[----:B------:R0:W3:Y:S02]  /*9c20*/  @!P0 LDG.E.U16 R111, [R98.64] ;  /* 0x00000006626f8981 */ /* 0x0000e4000c1e1500 */
[----:B0-----:R-:W-:-:S05]  /*9c30*/  IADD3 R98, P1, R6, R5, RZ ;  /* 0x0000000506627210 */ /* 0x001fca0007f3e0ff */
[----:B------:R-:W-:-:S05]  /*9c40*/  IMAD.X R99, R166, 0x1, R4, P1 ;  /* 0x00000001a6637824 */ /* 0x000fca00008e0604 */
[----:B------:R0:W3:Y:S02]  /*9c50*/  @!P0 LDG.E.U16 R121, [R98.64] ;  /* 0x0000000662798981 */ /* 0x0000e4000c1e1500 */
[----:B0-----:R-:W-:-:S05]  /*9c60*/  IADD3 R98, P1, R252, R5, RZ ;  /* 0x00000005fc627210 */ /* 0x001fca0007f3e0ff */
[----:B------:R-:W-:-:S05]  /*9c70*/  IMAD.X R99, R165, 0x1, R4, P1 ;  /* 0x00000001a5637824 */ /* 0x000fca00008e0604 */
[----:B------:R0:W3:Y:S04]  /*9c80*/  @!P0 LDG.E.U16 R97, [R98.64] ;  /* 0x0000000662618981 */ /* 0x0000e8000c1e1500 */
[----:B----4-:R1:W-:Y:S01]  /*9c90*/  STS.U16 [R2+0x1c00], R120 ;  /* 0x001c007802007388 */ /* 0x0103e20000000400 */
[----:B0-----:R-:W-:Y:S02]  /*9ca0*/  IADD3 R98, P1, R250, R5, RZ ;  /* 0x00000005fa627210 */ /* 0x001fe40007f3e0ff */
[----:B-1----:R-:W-:-:S03]  /*9cb0*/  PRMT R120, RZ, 0x7610, R120 ;  /* 0x00007610ff787816 */ /* 0x002fc60000000078 */
        /* <DEDUP_REMOVED lines=51> */
[----:B--2---:R0:W-:Y:S04]  /*9ff0*/  STS.U16 [R2+0x4800], R112 ;  /* 0x0048007002007388 */ /* 0x0041e80000000400 */
[----:B------:R1:W2:Y:S01]  /*a000*/  @!P0 LDG.E.U16 R113, [R98.64] ;  /* 0x0000000662718981 */ /* 0x0002a2000c1e1500 */
[----:B0-----:R-:W-:Y:S02]  /*a010*/  PRMT R112, RZ, 0x7610, R112 ;  /* 0x00007610ff707816 */ /* 0x001fe40000000070 */
[----:B-1----:R-:W-:-:S05]  /*a020*/  IADD3 R98, P1, R228, R5, RZ ;  /* 0x00000005e4627210 */ /* 0x002fca0007f3e0ff */
[----:B------:R-:W-:-:S05]  /*a030*/  IMAD.X R99, R153, 0x1, R4, P1 ;  /* 0x0000000199637824 */ /* 0x000fca00008e0604 */
[----:B------:R0:W2:Y:S02]  /*a040*/  @!P0 LDG.E.U16 R112, [R98.64] ;  /* 0x0000000662708981 */ /* 0x0000a4000c1e1500 */
[----:B0-----:R-:W-:-:S05]  /*a050*/  IADD3 R98, P1, R226, R5, RZ ;  /* 0x00000005e2627210 */ /* 0x001fca0007f3e0ff */
[----:B------:R-:W-:Y:S01]  /*a060*/  IMAD.X R99, R152, 0x1, R4, P1 ;  /* 0x0000000198637824 */ /* 0x000fe200008e0604 */
[----:B---3--:R0:W-:Y:S02]  /*a070*/  STS.U16 [R2+0x4c00], R111 ;  /* 0x004c006f02007388 */ /* 0x0081e40000000400 */
[----:B0-----:R-:W-:-:S06]  /*a080*/  PRMT R111, RZ, 0x7610, R111 ;  /* 0x00007610ff6f7816 */ /* 0x001fcc000000006f */
[----:B------:R0:W3:Y:S04]  /*a090*/  @!P0 LDG.E.U16 R111, [R98.64] ;  /* 0x00000006626f8981 */ /* 0x0000e8000c1e1500 */
[----:B------:R1:W-:Y:S01]  /*a0a0*/  STS.U16 [R2+0x5000], R121 ;  /* 0x0050007902007388 */ /* 0x0003e20000000400 */
[----:B0-----:R-:W-:Y:S02]  /*a0b0*/  IADD3 R98, P1, R224, R5, RZ ;  /* 0x00000005e0627210 */ /* 0x001fe40007f3e0ff */
[----:B-1----:R-:W-:-:S03]  /*a0c0*/  PRMT R121, RZ, 0x7610, R121 ;  /* 0x00007610ff797816 */ /* 0x002fc60000000079 */
[----:B------:R-:W-:-:S05]  /*a0d0*/  IMAD.X R99, R151, 0x1, R4, P1 ;  /* 0x0000000197637824 */ /* 0x000fca00008e0604 */
[----:B------:R0:W2:Y:S04]  /*a0e0*/  @!P0 LDG.E.U16 R121, [R98.64] ;  /* 0x0000000662798981 */ /* 0x0000a8000c1e1500 */
[----:B------:R1:W-:Y:S01]  /*a0f0*/  STS.U16 [R2+0x5400], R97 ;  /* 0x0054006102007388 */ /* 0x0003e20000000400 */
[----:B0-----:R-:W-:Y:S02]  /*a100*/  IADD3 R98, P1, R222, R5, RZ ;  /* 0x00000005de627210 */ /* 0x001fe40007f3e0ff */
[----:B-1----:R-:W-:-:S03]  /*a110*/  PRMT R97, RZ, 0x7610, R97 ;  /* 0x00007610ff617816 */ /* 0x002fc60000000061 */
[----:B------:R-:W-:-:S05]  /*a120*/  IMAD.X R99, R150, 0x1, R4, P1 ;  /* 0x0000000196637824 */ /* 0x000fca00008e0604 */
[----:B------:R0:W2:Y:S04]  /*a130*/  @!P0 LDG.E.U16 R97, [R98.64] ;  /* 0x0000000662618981 */ /* 0x0000a8000c1e1500 */
[----:B----4-:R1:W-:Y:S01]  /*a140*/  STS.U16 [R2+0x5800], R120 ;  /* 0x0058007802007388 */ /* 0x0103e20000000400 */
[----:B0-----:R-:W-:Y:S02]  /*a150*/  IADD3 R98, P1, R220, R5, RZ ;  /* 0x00000005dc627210 */ /* 0x001fe40007f3e0ff */
[----:B-1----:R-:W-:-:S03]  /*a160*/  PRMT R120, RZ, 0x7610, R120 ;  /* 0x00007610ff787816 */ /* 0x002fc60000000078 */
[----:B------:R-:W-:Y:S01]  /*a170*/  IMAD.X R99, R149, 0x1, R4, P1 ;  /* 0x0000000195637824 */ /* 0x000fe200008e0604 */
[----:B------:R-:W-:Y:S04]  /*a180*/  STL [R1+0x230], R132 ;  /* 0x0002308401007387 */ /* 0x000fe80000100800 */
[----:B------:R0:W-:Y:S04]  /*a190*/  STL [R1+0x234], R170 ;  /* 0x000234aa01007387 */ /* 0x0001e80000100800 */
[----:B------:R1:W4:Y:S04]  /*a1a0*/  @!P0 LDG.E.U16 R120, [R98.64] ;  /* 0x0000000662788981 */ /* 0x000328000c1e1500 */
[----:B0-----:R-:W2:Y:S01]  /*a1b0*/  LDL.LU R170, [R1+0x10] ;  /* 0x0000100001aa7983 */ /* 0x001ea20000300800 */
[----:B-1----:R-:W-:-:S03]  /*a1c0*/  IADD3 R98, P1, R218, R5, RZ ;  /* 0x00000005da627210 */ /* 0x002fc60007f3e0ff */
[----:B------:R-:W2:Y:S04]  /*a1d0*/  LDL.LU R132, [R1+0x15c] ;  /* 0x00015c0001847983 */ /* 0x000ea80000300800 */
[----:B------:R-:W2:Y:S01]  /*a1e0*/  LDL.LU R177, [R1+0x18] ;  /* 0x0000180001b17983 */ /* 0x000ea20000300800 */
[----:B------:R-:W-:-:S03]  /*a1f0*/  IMAD.X R99, R148, 0x1, R4, P1 ;  /* 0x0000000194637824 */ /* 0x000fc600008e0604 */
[----:B------:R-:W2:Y:S04]  /*a200*/  LDL.LU R172, [R1+0x160] ;  /* 0x0001600001ac7983 */ /* 0x000ea80000300800 */
[----:B------:R0:W-:Y:S04]  /*a210*/  STS.U16 [R2+0x5c00], R110 ;  /* 0x005c006e02007388 */ /* 0x0001e80000000400 */
[----:B------:R-:W2:Y:S04]  /*a220*/  LDL.LU R173, [R1+0x164] ;  /* 0x0001640001ad7983 */ /* 0x000ea80000300800 */
[----:B------:R-:W2:Y:S01]  /*a230*/  LDL.LU R180, [R1+0x20] ;  /* 0x0000200001b47983 */ /* 0x000ea20000300800 */
[----:B0-----:R-:W-:-:S03]  /*a240*/  PRMT R110, RZ, 0x7610, R110 ;  /* 0x00007610ff6e7816 */ /* 0x001fc6000000006e */
[----:B------:R-:W-:Y:S04]  /*a250*/  STL [R1+0x238], R169 ;  /* 0x000238a901007387 */ /* 0x000fe80000100800 */
[----:B------:R-:W-:Y:S04]  /*a260*/  STL [R1+0x23c], R184 ;  /* 0x00023cb801007387 */ /* 0x000fe80000100800 */
[----:B------:R-:W-:Y:S04]  /*a270*/  STL [R1+0x240], R168 ;  /* 0x000240a801007387 */ /* 0x000fe80000100800 */
[----:B------:R-:W-:Y:S04]  /*a280*/  STL [R1+0x244], R171 ;  /* 0x000244ab01007387 */ /* 0x000fe80000100800 */
[----:B------:R0:W-:Y:S04]  /*a290*/  STL [R1+0x248], R167 ;  /* 0x000248a701007387 */ /* 0x0001e80000100800 */
[----:B------:R1:W2:Y:S04]  /*a2a0*/  @!P0 LDG.E.U16 R110, [R98.64] ;  /* 0x00000006626e8981 */ /* 0x0002a8000c1e1500 */
[----:B------:R-:W2:Y:S04]  /*a2b0*/  LDL.LU R129, [R1+0x1a4] ;  /* 0x0001a40001817983 */ /* 0x000ea80000300800 */
[----:B------:R-:W2:Y:S01]  /*a2c0*/  LDL.LU R128, [R1+0x1a0] ;  /* 0x0001a00001807983 */ /* 0x000ea20000300800 */
[----:B-1----:R-:W-:-:S03]  /*a2d0*/  IADD3 R98, P1, R216, R5, RZ ;  /* 0x00000005d8627210 */ /* 0x002fc60007f3e0ff */
[----:B------:R-:W2:Y:S04]  /*a2e0*/  LDL.LU R133, [R1+0x78] ;  /* 0x0000780001857983 */ /* 0x000ea80000300800 */
[----:B------:R-:W2:Y:S01]  /*a2f0*/  LDL.LU R6, [R1+0x18c] ;  /* 0x00018c0001067983 */ /* 0x000ea20000300800 */
[----:B------:R-:W-:-:S03]  /*a300*/  IMAD.X R99, R147, 0x1, R4, P1 ;  /* 0x0000000193637824 */ /* 0x000fc600008e0604 */
[----:B------:R1:W-:Y:S04]  /*a310*/  STS.U16 [R2+0x6000], R109 ;  /* 0x0060006d02007388 */ /* 0x0003e80000000400 */
[----:B0-----:R-:W2:Y:S04]  /*a320*/  LDL.LU R167, [R1+0x150] ;  /* 0x0001500001a77983 */ /* 0x001ea80000300800 */
[----:B------:R-:W2:Y:S01]  /*a330*/  LDL.LU R171, [R1] ;  /* 0x0000000001ab7983 */ /* 0x000ea20000300800 */
[----:B-1----:R-:W-:-:S03]  /*a340*/  PRMT R109, RZ, 0x7610, R109 ;  /* 0x00007610ff6d7816 */ /* 0x002fc6000000006d */
[----:B------:R-:W2:Y:S04]  /*a350*/  LDL.LU R168, [R1+0x154] ;  /* 0x0001540001a87983 */ /* 0x000ea80000300800 */
[----:B------:R-:W2:Y:S04]  /*a360*/  LDL.LU R184, [R1+0x158] ;  /* 0x0001580001b87983 */ /* 0x000ea80000300800 */
[----:B------:R-:W2:Y:S04]  /*a370*/  LDL.LU R169, [R1+0x8] ;  /* 0x0000080001a97983 */ /* 0x000ea80000300800 */
[----:B------:R0:W-:Y:S04]  /*a380*/  STL [R1+0x24c], R166 ;  /* 0x00024ca601007387 */ /* 0x0001e80000100800 */
[----:B------:R1:W2:Y:S04]  /*a390*/  @!P0 LDG.E.U16 R109, [R98.64] ;  /* 0x00000006626d8981 */ /* 0x0002a8000c1e1500 */
[----:B0-----:R-:W2:Y:S04]  /*a3a0*/  LDL.LU R166, [R1+0x14c] ;  /* 0x00014c0001a67983 */ /* 0x001ea80000300800 */
[----:B------:R0:W-:Y:S01]  /*a3b0*/  STL [R1+0x250], R252 ;  /* 0x000250fc01007387 */ /* 0x0001e20000100800 */
[----:B-1----:R-:W-:-:S03]  /*a3c0*/  IADD3 R98, P1, R214, R5, RZ ;  /* 0x00000005d6627210 */ /* 0x002fc60007f3e0ff */
[----:B------:R1:W-:Y:S02]  /*a3d0*/  STS.U16 [R2+0x6400], R108 ;  /* 0x0064006c02007388 */ /* 0x0003e40000000400 */
[----:B------:R-:W-:Y:S02]  /*a3e0*/  IMAD.X R99, R146, 0x1, R4, P1 ;  /* 0x0000000192637824 */ /* 0x000fe400008e0604 */
[----:B0-----:R-:W2:Y:S04]  /*a3f0*/  LDL.LU R252, [R1+0x148] ;  /* 0x0001480001fc7983 */ /* 0x001ea80000300800 */
[----:B------:R0:W-:Y:S01]  /*a400*/  STL [R1+0x254], R165 ;  /* 0x000254a501007387 */ /* 0x0001e20000100800 */
[----:B-1----:R-:W-:-:S06]  /*a410*/  PRMT R108, RZ, 0x7610, R108 ;  /* 0x00007610ff6c7816 */ /* 0x002fcc000000006c */
[----:B------:R1:W2:Y:S04]  /*a420*/  @!P0 LDG.E.U16 R108, [R98.64] ;  /* 0x00000006626c8981 */ /* 0x0002a8000c1e1500 */
[----:B0-----:R-:W2:Y:S04]  /*a430*/  LDL.LU R165, [R1+0x144] ;  /* 0x0001440001a57983 */ /* 0x001ea80000300800 */
[----:B------:R0:W-:Y:S01]  /*a440*/  STL [R1+0x258], R250 ;  /* 0x000258fa01007387 */ /* 0x0001e20000100800 */
[----:B-1----:R-:W-:-:S03]  /*a450*/  IADD3 R98, P1, R212, R5, RZ ;  /* 0x00000005d4627210 */ /* 0x002fc60007f3e0ff */
[----:B0-----:R-:W2:Y:S04]  /*a460*/  LDL.LU R250, [R1+0x140] ;  /* 0x0001400001fa7983 */ /* 0x001ea80000300800 */
[----:B------:R0:W-:Y:S01]  /*a470*/  STL [R1+0x25c], R164 ;  /* 0x00025ca401007387 */ /* 0x0001e20000100800 */
[----:B------:R-:W-:-:S03]  /*a480*/  IMAD.X R99, R145, 0x1, R4, P1 ;  /* 0x0000000191637824 */ /* 0x000fc600008e0604 */
[----:B0-----:R-:W2:Y:S04]  /*a490*/  LDL.LU R164, [R1+0x13c] ;  /* 0x00013c0001a47983 */ /* 0x001ea80000300800 */
[----:B------:R0:W-:Y:S04]  /*a4a0*/  STL [R1+0x260], R248 ;  /* 0x000260f801007387 */ /* 0x0001e80000100800 */
[----:B------:R1:W-:Y:S04]  /*a4b0*/  STS.U16 [R2+0x6800], R103 ;  /* 0x0068006702007388 */ /* 0x0003e80000000400 */
[----:B0-----:R-:W2:Y:S04]  /*a4c0*/  LDL.LU R248, [R1+0x138] ;  /* 0x0001380001f87983 */ /* 0x001ea80000300800 */
[----:B------:R0:W-:Y:S01]  /*a4d0*/  STL [R1+0x264], R163 ;  /* 0x000264a301007387 */ /* 0x0001e20000100800 */
[----:B-1----:R-:W-:-:S06]  /*a4e0*/  PRMT R103, RZ, 0x7610, R103 ;  /* 0x00007610ff677816 */ /* 0x002fcc0000000067 */
[----:B------:R1:W2:Y:S04]  /*a4f0*/  @!P0 LDG.E.U16 R103, [R98.64] ;  /* 0x0000000662678981 */ /* 0x0002a8000c1e1500 */
[----:B0-----:R-:W2:Y:S04]  /*a500*/  LDL.LU R163, [R1+0x134] ;  /* 0x0001340001a37983 */ /* 0x001ea80000300800 */
[----:B------:R0:W-:Y:S04]  /*a510*/  STL [R1+0x268], R246 ;  /* 0x000268f601007387 */ /* 0x0001e80000100800 */
[----:B0-----:R-:W2:Y:S04]  /*a520*/  LDL.LU R246, [R1+0x130] ;  /* 0x0001300001f67983 */ /* 0x001ea80000300800 */
[----:B------:R0:W-:Y:S01]  /*a530*/  STL [R1+0x26c], R162 ;  /* 0x00026ca201007387 */ /* 0x0001e20000100800 */
[----:B-1----:R-:W-:-:S03]  /*a540*/  IADD3 R98, P1, R210, R5, RZ ;  /* 0x00000005d2627210 */ /* 0x002fc60007f3e0ff */
[----:B0-----:R-:W2:Y:S04]  /*a550*/  LDL.LU R162, [R1+0x12c] ;  /* 0x00012c0001a27983 */ /* 0x001ea80000300800 */
[----:B------:R0:W-:Y:S04]  /*a560*/  STL [R1+0x270], R244 ;  /* 0x000270f401007387 */ /* 0x0001e80000100800 */
[----:B0-----:R-:W2:Y:S04]  /*a570*/  LDL.LU R244, [R1+0x128] ;  /* 0x0001280001f47983 */ /* 0x001ea80000300800 */
[----:B------:R0:W-:Y:S01]  /*a580*/  STL [R1+0x274], R161 ;  /* 0x000274a101007387 */ /* 0x0001e20000100800 */
[----:B------:R-:W-:-:S03]  /*a590*/  IMAD.X R99, R144, 0x1, R4, P1 ;  /* 0x0000000190637824 */ /* 0x000fc600008e0604 */
        /* <DEDUP_REMOVED lines=21> */
[----:B------:R1:W3:Y:S04]  /*a6f0*/  @!P0 LDG.E.U16 R101, [R98.64] ;  /* 0x0000000662658981 */ /* 0x0002e8000c1e1500 */
[----:B0-----:R-:W3:Y:S04]  /*a700*/  LDL.LU R236, [R1+0x108] ;  /* 0x0001080001ec7983 */ /* 0x001ee80000300800 */
[----:B------:R0:W-:Y:S04]  /*a710*/  STL [R1+0x294], R157 ;  /* 0x0002949d01007387 */ /* 0x0001e80000100800 */
[----:B0-----:R-:W3:Y:S04]  /*a720*/  LDL.LU R157, [R1+0x104] ;  /* 0x00010400019d7983 */ /* 0x001ee80000300800 */
[----:B------:R0:W-:Y:S01]  /*a730*/  STL [R1+0x298], R234 ;  /* 0x000298ea01007387 */ /* 0x0001e20000100800 */
[----:B-1----:R-:W-:-:S03]  /*a740*/  IADD3 R98, P1, R206, R5, RZ ;  /* 0x00000005ce627210 */ /* 0x002fc60007f3e0ff */
[----:B0-----:R-:W3:Y:S04]  /*a750*/  LDL.LU R234, [R1+0x100] ;  /* 0x0001000001ea7983 */ /* 0x001ee80000300800 */
[----:B------:R0:W-:Y:S04]  /*a760*/  STL [R1+0x29c], R156 ;  /* 0x00029c9c01007387 */ /* 0x0001e80000100800 */
[----:B0-----:R-:W3:Y:S04]  /*a770*/  LDL.LU R156, [R1+0xfc] ;  /* 0x0000fc00019c7983 */ /* 0x001ee80000300800 */
[----:B------:R0:W-:Y:S01]  /*a780*/  STL [R1+0x2a0], R232 ;  /* 0x0002a0e801007387 */ /* 0x0001e20000100800 */
[----:B------:R-:W-:-:S03]  /*a790*/  IMAD.X R99, R142, 0x1, R4, P1 ;  /* 0x000000018e637824 */ /* 0x000fc600008e0604 */
[----:B------:R1:W-:Y:S04]  /*a7a0*/  STS.U16 [R2+0x7400], R100 ;  /* 0x0074006402007388 */ /* 0x0003e80000000400 */
[----:B0-----:R-:W3:Y:S04]  /*a7b0*/  LDL.LU R232, [R1+0xf8] ;  /* 0x0000f80001e87983 */ /* 0x001ee80000300800 */
        /* <DEDUP_REMOVED lines=13> */
[----:B0-----:R-:W3:Y:S04]  /*a890*/  LDL.LU R153, [R1+0xe4] ;  /* 0x0000e40001997983 */ /* 0x001ee80000300800 */
[----:B------:R0:W-:Y:S04]  /*a8a0*/  STL [R1+0x2b8], R226 ;  /* 0x0002b8e201007387 */ /* 0x0001e80000100800 */
[----:B------:R1:W-:Y:S04]  /*a8b0*/  STS.U16 [R2+0x7800], R115 ;  /* 0x0078007302007388 */ /* 0x0003e80000000400 */
[----:B0-----:R-:W3:Y:S04]  /*a8c0*/  LDL.LU R226, [R1+0xe0] ;  /* 0x0000e00001e27983 */ /* 0x001ee80000300800 */
[----:B------:R0:W-:Y:S01]  /*a8d0*/  STL [R1+0x2bc], R152 ;  /* 0x0002bc9801007387 */ /* 0x0001e20000100800 */
[----:B-1----:R-:W-:-:S06]  /*a8e0*/  PRMT R115, RZ, 0x7610, R115 ;  /* 0x00007610ff737816 */ /* 0x002fcc0000000073 */
[----:B------:R1:W4:Y:S04]  /*a8f0*/  @!P0 LDG.E.U16 R115, [R98.64] ;  /* 0x0000000662738981 */ /* 0x000328000c1e1500 */
[----:B0-----:R-:W4:Y:S04]  /*a900*/  LDL.LU R152, [R1+0xdc] ;  /* 0x0000dc0001987983 */ /* 0x001f280000300800 */
[----:B------:R0:W-:Y:S04]  /*a910*/  STL [R1+0x2c0], R224 ;  /* 0x0002c0e001007387 */ /* 0x0001e80000100800 */
[----:B0-----:R-:W4:Y:S04]  /*a920*/  LDL.LU R224, [R1+0xd8] ;  /* 0x0000d80001e07983 */ /* 0x001f280000300800 */
[----:B------:R0:W-:Y:S01]  /*a930*/  STL [R1+0x2c4], R151 ;  /* 0x0002c49701007387 */ /* 0x0001e20000100800 */
[----:B-1----:R-:W-:-:S03]  /*a940*/  IADD3 R98, P1, R202, R5, RZ ;  /* 0x00000005ca627210 */ /* 0x002fc60007f3e0ff */
[----:B0-----:R-:W4:Y:S04]  /*a950*/  LDL.LU R151, [R1+0xd4] ;  /* 0x0000d40001977983 */ /* 0x001f280000300800 */
[----:B------:R0:W-:Y:S04]  /*a960*/  STL [R1+0x2c8], R222 ;  /* 0x0002c8de01007387 */ /* 0x0001e80000100800 */
[----:B0-----:R-:W4:Y:S04]  /*a970*/  LDL.LU R222, [R1+0xd0] ;  /* 0x0000d00001de7983 */ /* 0x001f280000300800 */
[----:B------:R0:W-:Y:S01]  /*a980*/  STL [R1+0x2cc], R150 ;  /* 0x0002cc9601007387 */ /* 0x0001e20000100800 */
[----:B------:R-:W-:-:S03]  /*a990*/  IMAD.X R99, R140, 0x1, R4, P1 ;  /* 0x000000018c637824 */ /* 0x000fc600008e0604 */
[----:B------:R1:W-:Y:S04]  /*a9a0*/  STS.U16 [R2+0x7c00], R114 ;  /* 0x007c007202007388 */ /* 0x0003e80000000400 */
[----:B0-----:R-:W4:Y:S04]  /*a9b0*/  LDL.LU R150, [R1+0xcc] ;  /* 0x0000cc0001967983 */ /* 0x001f280000300800 */
        /* <DEDUP_REMOVED lines=13> */
[----:B0-----:R-:W4:Y:S04]  /*aa90*/  LDL.LU R216, [R1+0xb8] ;  /* 0x0000b80001d87983 */ /* 0x001f280000300800 */
[----:B------:R0:W-:Y:S04]  /*aaa0*/  STL [R1+0x2e4], R147 ;  /* 0x0002e49301007387 */ /* 0x0001e80000100800 */
[----:B--2---:R1:W-:Y:S04]  /*aab0*/  STS.U16 [R2+0x8000], R113 ;  /* 0x0080007102007388 */ /* 0x0043e80000000400 */
        /* <DEDUP_REMOVED lines=31> */
[----:B---3--:R1:W-:Y:S04]  /*acb0*/  STS.U16 [R2+0x8800], R111 ;  /* 0x0088006f02007388 */ /* 0x0083e80000000400 */
[----:B0-----:R-:W3:Y:S04]  /*acc0*/  LDL.LU R204, [R1+0x194] ;  /* 0x0001940001cc7983 */ /* 0x001ee80000300800 */
[----:B------:R0:W-:Y:S01]  /*acd0*/  STL [R1+0x31c], R141 ;  /* 0x00031c8d01007387 */ /* 0x0001e20000100800 */
[----:B-1----:R-:W-:-:S06]  /*ace0*/  PRMT R111, RZ, 0x7610, R111 ;  /* 0x00007610ff6f7816 */ /* 0x002fcc000000006f */
[----:B------:R1:W2:Y:S04]  /*acf0*/  @!P0 LDG.E.U16 R111, [R98.64] ;  /* 0x00000006626f8981 */ /* 0x0002a8000c1e1500 */
[----:B0-----:R-:W2:Y:S04]  /*ad00*/  LDL.LU R141, [R1+0x80] ;  /* 0x00008000018d7983 */ /* 0x001ea80000300800 */
        /* <DEDUP_REMOVED lines=16> */
[----:B0-----:R-:W3:Y:S01]  /*ae10*/  LDL.LU R138, [R1+0xa0] ;  /* 0x0000a000018a7983 */ /* 0x001ee20000300800 */
[----:B-1----:R-:W-:-:S03]  /*ae20*/  IADD3 R98, P1, R192, R5, RZ ;  /* 0x00000005c0627210 */ /* 0x002fc60007f3e0ff */
[----:B------:R0:W-:Y:S02]  /*ae30*/  STS.U16 [R2+0x9000], R97 ;  /* 0x0090006102007388 */ /* 0x0001e40000000400 */
[----:B------:R-:W-:Y:S01]  /*ae40*/  IMAD.X R99, R135, 0x1, R4, P1 ;  /* 0x0000000187637824 */ /* 0x000fe200008e0604 */
[----:B0-----:R-:W-:-:S06]  /*ae50*/  PRMT R97, RZ, 0x7610, R97 ;  /* 0x00007610ff617816 */ /* 0x001fcc0000000061 */
        /* <DEDUP_REMOVED lines=54> */
[----:B------:R-:W-:Y:S01]  /*b1c0*/  IMAD.X R99, R16, 0x1, R4, P1 ;  /* 0x0000000110637824 */ /* 0x000fe200008e0604 */
[----:B------:R0:W-:Y:S04]  /*b1d0*/  STS.U16 [R2+0xc000], R112 ;  /* 0x00c0007002007388 */ /* 0x0001e80000000400 */
[----:B------:R1:W2:Y:S01]  /*b1e0*/  @!P0 LDG.E.U16 R113, [R98.64] ;  /* 0x0000000662718981 */ /* 0x0002a2000c1e1500 */
[----:B0-----:R-:W-:Y:S02]  /*b1f0*/  PRMT R112, RZ, 0x7610, R112 ;  /* 0x00007610ff707816 */ /* 0x001fe40000000070 */
[----:B-1----:R-:W-:-:S05]  /*b200*/  IADD3 R98, P1, R8, R5, RZ ;  /* 0x0000000508627210 */ /* 0x002fca0007f3e0ff */
[--C-:B------:R-:W-:Y:S01]  /*b210*/  IMAD.X R99, R13, 0x1, R4.reuse, P1 ;  /* 0x000000010d637824 */ /* 0x100fe200008e0604 */
[----:B------:R0:W-:Y:S04]  /*b220*/  STS.U16 [R2+0xc400], R111 ;  /* 0x00c4006f02007388 */ /* 0x0001e80000000400 */
[----:B------:R1:W2:Y:S01]  /*b230*/  @!P0 LDG.E.U16 R112, [R98.64] ;  /* 0x0000000662708981 */ /* 0x0002a2000c1e1500 */
[----:B0-----:R-:W-:Y:S02]  /*b240*/  PRMT R111, RZ, 0x7610, R111 ;  /* 0x00007610ff6f7816 */ /* 0x001fe4000000006f */
[----:B-1----:R-:W-:Y:S01]  /*b250*/  IADD3 R98, P1, R129, R5, RZ ;  /* 0x0000000581627210 */ /* 0x002fe20007f3e0ff */
[----:B---3--:R0:W-:Y:S04]  /*b260*/  STS.U16 [R2+0xc800], R121 ;  /* 0x00c8007902007388 */ /* 0x0081e80000000400 */
[----:B------:R-:W-:-:S05]  /*b270*/  IMAD.X R99, R138, 0x1, R4, P1 ;  /* 0x000000018a637824 */ /* 0x000fca00008e0604 */
[----:B------:R1:W3:Y:S01]  /*b280*/  @!P0 LDG.E.U16 R111, [R98.64] ;  /* 0x00000006626f8981 */ /* 0x0002e2000c1e1500 */
[----:B0-----:R-:W-:Y:S02]  /*b290*/  PRMT R121, RZ, 0x7610, R121 ;  /* 0x00007610ff797816 */ /* 0x001fe40000000079 */
[----:B-1----:R-:W-:-:S05]  /*b2a0*/  IADD3 R98, P1, R128, R5, RZ ;  /* 0x0000000580627210 */ /* 0x002fca0007f3e0ff */
[----:B------:R-:W-:Y:S01]  /*b2b0*/  IMAD.X R99, R198, 0x1, R4, P1 ;  /* 0x00000001c6637824 */ /* 0x000fe200008e0604 */
[----:B------:R0:W-:Y:S04]  /*b2c0*/  STS.U16 [R2+0xcc00], R97 ;  /* 0x00cc006102007388 */ /* 0x0001e80000000400 */
[----:B------:R1:W3:Y:S01]  /*b2d0*/  @!P0 LDG.E.U16 R121, [R98.64] ;  /* 0x0000000662798981 */ /* 0x0002e2000c1e1500 */
[----:B0-----:R-:W-:Y:S02]  /*b2e0*/  PRMT R97, RZ, 0x7610, R97 ;  /* 0x00007610ff617816 */ /* 0x001fe40000000061 */
[----:B-1----:R-:W-:-:S05]  /*b2f0*/  IADD3 R98, P1, R202, R5, RZ ;  /* 0x00000005ca627210 */ /* 0x002fca0007f3e0ff */
        /* <DEDUP_REMOVED lines=55> */
[----:B------:R-:W-:Y:S01]  /*b670*/  IMAD.X R99, R0, 0x1, R4, P1 ;  /* 0x0000000100637824 */ /* 0x000fe200008e0604 */
[----:B------:R0:W-:Y:S04]  /*b680*/  STS.U16 [R2+0xfc00], R112 ;  /* 0x00fc007002007388 */ /* 0x0001e80000000400 */
[----:B------:R1:W2:Y:S01]  /*b690*/  @!P0 LDG.E.U16 R113, [R98.64] ;  /* 0x0000000662718981 */ /* 0x0002a2000c1e1500 */
[----:B------:R-:W-:Y:S02]  /*b6a0*/  LOP3.LUT R122, R2, 0x40, RZ, 0x3c, !PT ;  /* 0x00000040027a7812 */ /* 0x000fe400078e3cff */
        /* <DEDUP_REMOVED lines=13> */
[----:B------:R0:W3:Y:S04]  /*b780*/  @!P0 LDG.E.U16 R121, [R98.64] ;  /* 0x0000000662798981 */ /* 0x0000e8000c1e1500 */
[----:B------:R1:W-:Y:S01]  /*b790*/  STS.U16 [R122+0xa00], R97 ;  /* 0x000a00617a007388 */ /* 0x0003e20000000400 */
[----:B0-----:R-:W-:Y:S02]  /*b7a0*/  IADD3 R98, P1, R172, R5, RZ ;  /* 0x00000005ac627210 */ /* 0x001fe40007f3e0ff */
[----:B-1----:R-:W-:-:S03]  /*b7b0*/  PRMT R97, RZ, 0x7610, R97 ;  /* 0x00007610ff617816 */ /* 0x002fc60000000061 */
[----:B------:R-:W-:-:S05]  /*b7c0*/  IMAD.X R99, R177, 0x1, R4, P1 ;  /* 0x00000001b1637824 */ /* 0x000fca00008e0604 */
[----:B------:R0:W3:Y:S04]  /*b7d0*/  @!P0 LDG.E.U16 R97, [R98.64] ;  /* 0x0000000662618981 */ /* 0x0000e8000c1e1500 */
[----:B----4-:R1:W-:Y:S01]  /*b7e0*/  STS.U16 [R122+0xe00], R120 ;  /* 0x000e00787a007388 */ /* 0x0103e20000000400 */
[----:B0-----:R-:W-:Y:S02]  /*b7f0*/  IADD3 R98, P1, R132, R5, RZ ;  /* 0x0000000584627210 */ /* 0x001fe40007f3e0ff */
[----:B-1----:R-:W-:-:S03]  /*b800*/  PRMT R120, RZ, 0x7610, R120 ;  /* 0x00007610ff787816 */ /* 0x002fc60000000078 */
[----:B------:R-:W-:-:S05]  /*b810*/  IMAD.X R99, R170, 0x1, R4, P1 ;  /* 0x00000001aa637824 */ /* 0x000fca00008e0604 */
[----:B------:R0:W4:Y:S04]  /*b820*/  @!P0 LDG.E.U16 R120, [R98.64] ;  /* 0x0000000662788981 */ /* 0x000128000c1e1500 */
[----:B------:R1:W-:Y:S01]  /*b830*/  STS.U16 [R122+0x1200], R110 ;  /* 0x0012006e7a007388 */ /* 0x0003e20000000400 */
        /* <DEDUP_REMOVED lines=34> */
[----:B--2---:R1:W-:Y:S01]  /*ba60*/  STS.U16 [R122+0x2e00], R115 ;  /* 0x002e00737a007388 */ /* 0x0043e20000000400 */
        /* <DEDUP_REMOVED lines=183> */
[----:B------:R-:W3:Y:S04]  /*c5e0*/  @!P0 LDG.E.U16 R97, [R98.64] ;  /* 0x0000000662618981 */ /* 0x000ee8000c1e1500 */
[----:B------:R-:W-:Y:S04]  /*c5f0*/  STS.U16 [R122+0xfe00], R96 ;  /* 0x00fe00607a007388 */ /* 0x000fe80000000400 */
[----:B----4-:R-:W-:Y:S04]  /*c600*/  STS.U16 [R122+0xc200], R120 ;  /* 0x00c200787a007388 */ /* 0x010fe80000000400 */
[----:B------:R0:W-:Y:S04]  /*c610*/  STS.U16 [R122+0xc600], R110 ;  /* 0x00c6006e7a007388 */ /* 0x0001e80000000400 */
[----:B------:R1:W-:Y:S04]  /*c620*/  STS.U16 [R122+0xca00], R109 ;  /* 0x00ca006d7a007388 */ /* 0x0003e80000000400 */
[----:B------:R-:W-:Y:S04]  /*c630*/  STS.U16 [R122+0xce00], R108 ;  /* 0x00ce006c7a007388 */ /* 0x000fe80000000400 */
[----:B------:R-:W-:Y:S04]  /*c640*/  STS.U16 [R122+0xd200], R103 ;  /* 0x00d200677a007388 */ /* 0x000fe80000000400 */
[----:B------:R-:W-:Y:S04]  /*c650*/  STS.U16 [R122+0xd600], R102 ;  /* 0x00d600667a007388 */ /* 0x000fe80000000400 */
[----:B------:R-:W-:Y:S04]  /*c660*/  STS.U16 [R122+0xda00], R101 ;  /* 0x00da00657a007388 */ /* 0x000fe80000000400 */
[----:B------:R-:W-:Y:S04]  /*c670*/  STS.U16 [R122+0xde00], R100 ;  /* 0x00de00647a007388 */ /* 0x000fe80000000400 */
[----:B--2---:R-:W-:Y:S04]  /*c680*/  STS.U16 [R122+0xe200], R115 ;  /* 0x00e200737a007388 */ /* 0x004fe80000000400 */
[----:B------:R-:W-:Y:S04]  /*c690*/  STS.U16 [R122+0xe600], R114 ;  /* 0x00e600727a007388 */ /* 0x000fe80000000400 */
[----:B------:R-:W-:Y:S04]  /*c6a0*/  STS.U16 [R122+0xea00], R113 ;  /* 0x00ea00717a007388 */ /* 0x000fe80000000400 */
[----:B------:R-:W-:Y:S01]  /*c6b0*/  STS.U16 [R122+0xee00], R112 ;  /* 0x00ee00707a007388 */ /* 0x000fe20000000400 */
[----:B0-----:R-:W-:-:S02]  /*c6c0*/  IMAD.MOV.U32 R110, RZ, RZ, R124 ;  /* 0x000000ffff6e7224 */ /* 0x001fc400078e007c */
[----:B-1----:R-:W-:Y:S01]  /*c6d0*/  IMAD.MOV.U32 R109, RZ, RZ, R123 ;  /* 0x000000ffff6d7224 */ /* 0x002fe200078e007b */
[----:B---3--:R-:W-:Y:S04]  /*c6e0*/  STS.U16 [R122+0xf200], R111 ;  /* 0x00f2006f7a007388 */ /* 0x008fe80000000400 */
[----:B------:R-:W-:Y:S04]  /*c6f0*/  STS.U16 [R122+0xf600], R121 ;  /* 0x00f600797a007388 */ /* 0x000fe80000000400 */
[----:B------:R-:W-:Y:S04]  /*c700*/  STS.U16 [R122+0xfa00], R97 ;  /* 0x00fa00617a007388 */ /* 0x000fe80000000400 */
[----:B------:R-:W-:Y:S06]  /*c710*/  BAR.SYNC.DEFER_BLOCKING 0x0 ;  /* 0x0000000000007b1d */ /* 0x000fec0000010000 */
[----:B------:R-:W-:Y:S04]  /*c720*/  LDSM.16.MT88.4 R96, [R7+0x10000] ;  /* 0x010000000760783b */ /* 0x000fe80000004200 */
[----:B------:R-:W0:Y:S04]  /*c730*/  LDSM.16.M88.4 R124, [R3] ;  /* 0x00000000037c783b */ /* 0x000e280000000200 */
[----:B------:R-:W1:Y:S04]  /*c740*/  LDSM.16.MT88.4 R100, [R12+0x10000] ;  /* 0x010000000c64783b */ /* 0x000e680000004200 */
[----:B------:R-:W2:Y:S04]  /*c750*/  LDSM.16.M88.4 R120, [R3+0x2000] ;  /* 0x002000000378783b */ /* 0x000ea80000000200 */
[----:B------:R-:W3:Y:S01]  /*c760*/  LDSM.16.MT88.4 R112, [R7+0x10400] ;  /* 0x010400000770783b */ /* 0x000ee20000004200 */
[-C--:B0-----:R-:W-:Y:S08]  /*c770*/  HMMA.16816.F32 R88, R96, R124.reuse, R88 ;  /* 0x0000007c6058723c */ /* 0x081ff00000001858 */
[----:B-1----:R-:W-:Y:S07]  /*c780*/  HMMA.16816.F32 R76, R100, R124, R76 ;  /* 0x0000007c644c723c */ /* 0x002fee000000184c */
[----:B------:R-:W-:Y:S01]  /*c790*/  IMAD.MOV.U32 R124, RZ, RZ, R129 ;  /* 0x000000ffff7c7224 */ /* 0x000fe200078e0081 */
[----:B--2---:R-:W-:Y:S01]  /*c7a0*/  HMMA.16816.F32 R84, R96, R120, R84 ;  /* 0x000000786054723c */ /* 0x004fe20000001854 */
[----:B------:R-:W-:-:S07]  /*c7b0*/  IMAD.MOV.U32 R125, RZ, RZ, R128 ;  /* 0x000000ffff7d7224 */ /* 0x000fce00078e0080 */
[----:B------:R-:W-:Y:S07]  /*c7c0*/  HMMA.16816.F32 R128, R100, R120, R72 ;  /* 0x000000786480723c */ /* 0x000fee0000001848 */
[----:B------:R-:W-:Y:S02]  /*c7d0*/  IMAD.MOV.U32 R120, RZ, RZ, R109 ;  /* 0x000000ffff787224 */ /* 0x000fe400078e006d */
[----:B------:R-:W-:Y:S02]  /*c7e0*/  IMAD.MOV.U32 R121, RZ, RZ, R110 ;  /* 0x000000ffff797224 */ /* 0x000fe400078e006e */
[----:B------:R-:W0:Y:S01]  /*c7f0*/  LDSM.16.MT88.4 R108, [R12+0x10400] ;  /* 0x010400000c6c783b */ /* 0x000e220000004200 */
[C---:B---3--:R-:W-:Y:S08]  /*c800*/  HMMA.16816.F32 R72, R112.reuse, R126, R88 ;  /* 0x0000007e7048723c */ /* 0x048ff00000001858 */
[-C--:B------:R-:W-:Y:S08]  /*c810*/  HMMA.16816.F32 R84, R112, R122.reuse, R84 ;  /* 0x0000007a7054723c */ /* 0x080ff00000001854 */
[----:B0-----:R-:W-:Y:S07]  /*c820*/  HMMA.16816.F32 R88, R108, R122, R128 ;  /* 0x0000007a6c58723c */ /* 0x001fee0000001880 */
[----:B------:R-:W-:-:S02]  /*c830*/  IMAD.MOV.U32 R131, RZ, RZ, R120 ;  /* 0x000000ffff837224 */ /* 0x000fc400078e0078 */
[----:B------:R-:W-:Y:S02]  /*c840*/  IMAD.MOV.U32 R130, RZ, RZ, R121 ;  /* 0x000000ffff827224 */ /* 0x000fe400078e0079 */
[----:B------:R-:W0:Y:S02]  /*c850*/  LDSM.16.M88.4 R120, [R3+0x4000] ;  /* 0x004000000378783b */ /* 0x000e240000000200 */
[-C--:B0-----:R-:W-:Y:S08]  /*c860*/  HMMA.16816.F32 R68, R96, R120.reuse, R68 ;  /* 0x000000786044723c */ /* 0x081ff00000001844 */
[----:B------:R-:W-:Y:S11]  /*c870*/  HMMA.16816.F32 R64, R100, R120, R64 ;  /* 0x000000786440723c */ /* 0x000ff60000001840 */
[----:B------:R-:W-:Y:S05]  /*c880*/  @!UPT UIADD3 URZ, URZ, URZ, URZ ;  /* 0x0000003f3f3ff290 */ /* 0x000fea000fffe03f */
[-C--:B------:R-:W-:Y:S08]  /*c890*/  HMMA.16816.F32 R68, R112, R122.reuse, R68 ;  /* 0x0000007a7044723c */ /* 0x080ff00000001844 */
[----:B------:R-:W-:Y:S01]  /*c8a0*/  HMMA.16816.F32 R64, R108, R122, R64 ;  /* 0x0000007a6c40723c */ /* 0x000fe20000001840 */
[----:B------:R-:W0:Y:S07]  /*c8b0*/  LDSM.16.M88.4 R120, [R3+0x6000] ;  /* 0x006000000378783b */ /* 0x000e2e0000000200 */
        /* <DEDUP_REMOVED lines=23> */
[----:B------:R-:W0:Y:S01]  /*ca30*/  LDSM.16.M88.4 R120, [R3+0xe000] ;  /* 0x00e000000378783b */ /* 0x000e220000000200 */
[----:B------:R-:W-:-:S06]  /*ca40*/  LOP3.LUT R128, R3, 0x40, RZ, 0x3c, !PT ;  /* 0x0000004003807812 */ /* 0x000fcc00078e3cff */
[----:B------:R-:W-:Y:S08]  /*ca50*/  HMMA.16816.F32 R76, R108, R126, R76 ;  /* 0x0000007e6c4c723c */ /* 0x000ff0000000184c */
[-C--:B0-----:R-:W-:Y:S01]  /*ca60*/  HMMA.16816.F32 R80, R96, R120.reuse, R80 ;  /* 0x000000786050723c */ /* 0x081fe20000001850 */
[----:B------:R-:W-:Y:S07]  /*ca70*/  LDSM.16.MT88.4 R96, [R7+0x10800] ;  /* 0x010800000760783b */ /* 0x000fee0000004200 */
[----:B------:R-:W-:Y:S01]  /*ca80*/  HMMA.16816.F32 R92, R100, R120, R92 ;  /* 0x00000078645c723c */ /* 0x000fe2000000185c */
[----:B------:R-:W-:Y:S11]  /*ca90*/  LDSM.16.MT88.4 R100, [R12+0x10800] ;  /* 0x010800000c64783b */ /* 0x000ff60000004200 */
[----:B------:R-:W-:Y:S04]  /*caa0*/  @!UPT UIADD3 URZ, URZ, URZ, URZ ;  /* 0x0000003f3f3ff290 */ /* 0x000fe8000fffe03f */
[-C--:B------:R-:W-:Y:S07]  /*cab0*/  HMMA.16816.F32 R80, R112, R122.reuse, R80 ;  /* 0x0000007a7050723c */ /* 0x080fee0000001850 */
[----:B------:R-:W-:Y:S02]  /*cac0*/  IMAD.MOV.U32 R114, RZ, RZ, R124 ;  /* 0x000000ffff727224 */ /* 0x000fe400078e007c */
[----:B------:R-:W-:Y:S01]  /*cad0*/  IMAD.MOV.U32 R115, RZ, RZ, R125 ;  /* 0x000000ffff737224 */ /* 0x000fe200078e007d */
[----:B------:R-:W-:Y:S01]  /*cae0*/  HMMA.16816.F32 R92, R108, R122, R92 ;  /* 0x0000007a6c5c723c */ /* 0x000fe2000000185c */
[----:B------:R-:W0:Y:S04]  /*caf0*/  LDSM.16.M88.4 R124, [R128] ;  /* 0x00000000807c783b */ /* 0x000e280000000200 */
[----:B------:R-:W1:Y:S04]  /*cb00*/  LDSM.16.M88.4 R120, [R128+0x2000] ;  /* 0x002000008078783b */ /* 0x000e680000000200 */
[----:B------:R-:W-:Y:S01]  /*cb10*/  LDSM.16.MT88.4 R108, [R12+0x10c00] ;  /* 0x010c00000c6c783b */ /* 0x000fe20000004200 */
[-C--:B0-----:R-:W-:Y:S08]  /*cb20*/  HMMA.16816.F32 R72, R96, R124.reuse, R72 ;  /* 0x0000007c6048723c */ /* 0x081ff00000001848 */
[----:B------:R-:W-:Y:S07]  /*cb30*/  HMMA.16816.F32 R76, R100, R124, R76 ;  /* 0x0000007c644c723c */ /* 0x000fee000000184c */
[----:B------:R-:W-:Y:S01]  /*cb40*/  IMAD.MOV.U32 R125, RZ, RZ, R130 ;  /* 0x000000ffff7d7224 */ /* 0x000fe200078e0082 */
[----:B-1----:R-:W-:Y:S01]  /*cb50*/  HMMA.16816.F32 R84, R96, R120, R84 ;  /* 0x000000786054723c */ /* 0x002fe20000001854 */
[----:B------:R-:W-:-:S07]  /*cb60*/  IMAD.MOV.U32 R124, RZ, RZ, R131 ;  /* 0x000000ffff7c7224 */ /* 0x000fce00078e0083 */
[----:B------:R-:W-:Y:S07]  /*cb70*/  HMMA.16816.F32 R128, R100, R120, R88 ;  /* 0x000000786480723c */ /* 0x000fee0000001858 */
[----:B------:R-:W-:Y:S02]  /*cb80*/  IMAD.MOV.U32 R121, RZ, RZ, R114 ;  /* 0x000000ffff797224 */ /* 0x000fe400078e0072 */
[----:B------:R-:W-:Y:S02]  /*cb90*/  IMAD.MOV.U32 R120, RZ, RZ, R115 ;  /* 0x000000ffff787224 */ /* 0x000fe400078e0073 */
[----:B------:R-:W0:Y:S02]  /*cba0*/  LDSM.16.MT88.4 R112, [R7+0x10c00] ;  /* 0x010c00000770783b */ /* 0x000e240000004200 */
[-C--:B0-----:R-:W-:Y:S02]  /*cbb0*/  HMMA.16816.F32 R88, R112, R126.reuse, R72 ;  /* 0x0000007e7058723c */ /* 0x081fe40000001848 */
[----:B------:R-:W2:Y:S05]  /*cbc0*/  LDL.LU R74, [R1+0x9c] ;  /* 0x00009c00014a7983 */ /* 0x000eaa0000300800 */
[----:B------:R-:W-:Y:S01]  /*cbd0*/  IMAD.MOV.U32 R75, RZ, RZ, R138 ;  /* 0x000000ffff4b7224 */ /* 0x000fe200078e008a */
[----:B------:R-:W-:Y:S01]  /*cbe0*/  HMMA.16816.F32 R76, R108, R126, R76 ;  /* 0x0000007e6c4c723c */ /* 0x000fe2000000184c */
[----:B------:R-:W3:Y:S06]  /*cbf0*/  LDL.LU R138, [R1+0x334] ;  /* 0x00033400018a7983 */ /* 0x000eec0000300800 */
[----:B------:R-:W-:-:S02]  /*cc00*/  IMAD.MOV.U32 R126, RZ, RZ, R75 ;  /* 0x000000ffff7e7224 */ /* 0x000fc400078e004b */
[----:B--2---:R-:W-:Y:S02]  /*cc10*/  IMAD.MOV.U32 R127, RZ, RZ, R74 ;  /* 0x000000ffff7f7224 */ /* 0x004fe400078e004a */
[----:B------:R-:W-:Y:S07]  /*cc20*/  HMMA.16816.F32 R72, R108, R122, R128 ;  /* 0x0000007a6c48723c */ /* 0x000fee0000001880 */
[----:B------:R-:W-:Y:S02]  /*cc30*/  IMAD.MOV.U32 R129, RZ, RZ, R198 ;  /* 0x000000ffff817224 */ /* 0x000fe400078e00c6 */
[----:B------:R-:W2:Y:S04]  /*cc40*/  LDL.LU R198, [R1+0x330] ;  /* 0x0003300001c67983 */ /* 0x000ea80000300800 */
[----:B------:R-:W4:Y:S01]  /*cc50*/  LDL.LU R130, [R1+0x94] ;  /* 0x0000940001827983 */ /* 0x000f220000300800 */
[----:B------:R-:W-:-:S02]  /*cc60*/  IMAD.MOV.U32 R131, RZ, RZ, R127 ;  /* 0x000000ffff837224 */ /* 0x000fc400078e007f */
[----:B------:R-:W-:Y:S01]  /*cc70*/  IMAD.MOV.U32 R127, RZ, RZ, R121 ;  /* 0x000000ffff7f7224 */ /* 0x000fe200078e0079 */
[C---:B------:R-:W-:Y:S01]  /*cc80*/  LOP3.LUT R121, R3.reuse, 0x40, RZ, 0x3c, !PT ;  /* 0x0000004003797812 */ /* 0x040fe200078e3cff */
[----:B------:R-:W-:Y:S01]  /*cc90*/  HMMA.16816.F32 R84, R112, R122, R84 ;  /* 0x0000007a7054723c */ /* 0x000fe20000001854 */
[----:B----4-:R-:W-:Y:S02]  /*cca0*/  IMAD.MOV.U32 R128, RZ, RZ, R130 ;  /* 0x000000ffff807224 */ /* 0x010fe400078e0082 */
[----:B------:R-:W-:Y:S02]  /*ccb0*/  IMAD.MOV.U32 R130, RZ, RZ, R120 ;  /* 0x000000ffff827224 */ /* 0x000fe400078e0078 */
[----:B------:R-:W0:Y:S03]  /*ccc0*/  LDSM.16.M88.4 R120, [R121+0x4000] ;  /* 0x004000007978783b */ /* 0x000e260000000200 */
[-C--:B0-----:R-:W-:Y:S08]  /*ccd0*/  HMMA.16816.F32 R68, R96, R120.reuse, R68 ;  /* 0x000000786044723c */ /* 0x081ff00000001844 */
[----:B------:R-:W-:Y:S07]  /*cce0*/  HMMA.16816.F32 R64, R100, R120, R64 ;  /* 0x000000786440723c */ /* 0x000fee0000001840 */
[----:B------:R-:W-:-:S09]  /*ccf0*/  LOP3.LUT R121, R3, 0x40, RZ, 0x3c, !PT ;  /* 0x0000004003797812 */ /* 0x000fd200078e3cff */
[-C--:B------:R-:W-:Y:S08]  /*cd00*/  HMMA.16816.F32 R68, R112, R122.reuse, R68 ;  /* 0x0000007a7044723c */ /* 0x080ff00000001844 */
[----:B------:R-:W-:Y:S01]  /*cd10*/  HMMA.16816.F32 R64, R108, R122, R64 ;  /* 0x0000007a6c40723c */ /* 0x000fe20000001840 */
[----:B------:R-:W0:Y:S07]  /*cd20*/  LDSM.16.M88.4 R120, [R121+0x6000] ;  /* 0x006000007978783b */ /* 0x000e2e0000000200 */
        /* <DEDUP_REMOVED lines=24> */
[----:B0-----:R-:W-:Y:S07]  /*ceb0*/  HMMA.16816.F32 R80, R96, R120, R80 ;  /* 0x000000786050723c */ /* 0x001fee0000001850 */
[----:B------:R-:W-:-:S02]  /*cec0*/  IMAD.MOV.U32 R96, RZ, RZ, R139 ;  /* 0x000000ffff607224 */ /* 0x000fc400078e008b */
[----:B------:R-:W4:Y:S01]  /*ced0*/  LDL.LU R139, [R1+0x32c] ;  /* 0x00032c00018b7983 */ /* 0x000f220000300800 */
[----:B------:R-:W-:Y:S01]  /*cee0*/  IMAD.MOV.U32 R97, RZ, RZ, R200 ;  /* 0x000000ffff617224 */ /* 0x000fe200078e00c8 */
[----:B------:R-:W-:Y:S01]  /*cef0*/  HMMA.16816.F32 R92, R100, R120, R92 ;  /* 0x00000078645c723c */ /* 0x000fe2000000185c */
[----:B------:R-:W-:Y:S01]  /*cf00*/  IMAD.MOV.U32 R98, RZ, RZ, R140 ;  /* 0x000000ffff627224 */ /* 0x000fe200078e008c */
[----:B------:R-:W2:Y:S01]  /*cf10*/  LDL.LU R200, [R1+0x328] ;  /* 0x0003280001c87983 */ /* 0x000ea20000300800 */
[----:B------:R-:W-:-:S03]  /*cf20*/  IMAD.MOV.U32 R99, RZ, RZ, R202 ;  /* 0x000000ffff637224 */ /* 0x000fc600078e00ca */
[----:B------:R-:W2:Y:S01]  /*cf30*/  LDL.LU R140, [R1+0x324] ;  /* 0x00032400018c7983 */ /* 0x000ea20000300800 */
[----:B------:R-:W-:Y:S02]  /*cf40*/  IMAD.MOV.U32 R100, RZ, RZ, R141 ;  /* 0x000000ffff647224 */ /* 0x000fe400078e008d */
[----:B------:R-:W-:Y:S01]  /*cf50*/  IMAD.MOV.U32 R101, RZ, RZ, R204 ;  /* 0x000000ffff657224 */ /* 0x000fe200078e00cc */
[----:B------:R-:W2:Y:S01]  /*cf60*/  LDL.LU R202, [R1+0x320] ;  /* 0x0003200001ca7983 */ /* 0x000ea20000300800 */
[----:B------:R-:W-:-:S03]  /*cf70*/  IMAD.MOV.U32 R103, RZ, RZ, R142 ;  /* 0x000000ffff677224 */ /* 0x000fc600078e008e */
[----:B------:R-:W2:Y:S01]  /*cf80*/  LDL.LU R141, [R1+0x31c] ;  /* 0x00031c00018d7983 */ /* 0x000ea20000300800 */
[----:B------:R-:W-:-:S03]  /*cf90*/  IMAD.MOV.U32 R120, RZ, RZ, R206 ;  /* 0x000000ffff787224 */ /* 0x000fc600078e00ce */
[----:B------:R-:W2:Y:S01]  /*cfa0*/  LDL.LU R204, [R1+0x318] ;  /* 0x0003180001cc7983 */ /* 0x000ea20000300800 */
[----:B------:R-:W-:Y:S01]  /*cfb0*/  IMAD.MOV.U32 R102, RZ, RZ, R143 ;  /* 0x000000ffff667224 */ /* 0x000fe200078e008f */
[----:B------:R-:W-:Y:S02]  /*cfc0*/  HMMA.16816.F32 R80, R112, R122, R80 ;  /* 0x0000007a7050723c */ /* 0x000fe40000001850 */
[----:B------:R-:W2:Y:S01]  /*cfd0*/  LDL.LU R142, [R1+0x314] ;  /* 0x00031400018e7983 */ /* 0x000ea20000300800 */
[----:B------:R-:W-:-:S03]  /*cfe0*/  IMAD.MOV.U32 R121, RZ, RZ, R208 ;  /* 0x000000ffff797224 */ /* 0x000fc600078e00d0 */
[----:B------:R-:W2:Y:S01]  /*cff0*/  LDL.LU R206, [R1+0x310] ;  /* 0x0003100001ce7983 */ /* 0x000ea20000300800 */
[----:B------:R-:W-:-:S03]  /*d000*/  IMAD.MOV.U32 R114, RZ, RZ, R133 ;  /* 0x000000ffff727224 */ /* 0x000fc600078e0085 */
[----:B------:R-:W2:Y:S01]  /*d010*/  LDL.LU R143, [R1+0x30c] ;  /* 0x00030c00018f7983 */ /* 0x000ea20000300800 */
[----:B------:R-:W-:-:S03]  /*d020*/  IMAD.MOV.U32 R113, RZ, RZ, R6 ;  /* 0x000000ffff717224 */ /* 0x000fc600078e0006 */
[----:B------:R-:W2:Y:S04]  /*d030*/  LDL.LU R208, [R1+0x308] ;  /* 0x0003080001d07983 */ /* 0x000ea80000300800 */
[----:B------:R-:W2:Y:S04]  /*d040*/  LDL.LU R133, [R1+0x304] ;  /* 0x0003040001857983 */ /* 0x000ea80000300800 */
[----:B------:R-:W2:Y:S01]  /*d050*/  LDL.LU R6, [R1+0x300] ;  /* 0x0003000001067983 */ /* 0x000ea20000300800 */
[----:B------:R-:W-:Y:S07]  /*d060*/  HMMA.16816.F32 R92, R108, R122, R92 ;  /* 0x0000007a6c5c723c */ /* 0x000fee000000185c */
[----:B------:R-:W-:-:S02]  /*d070*/  IMAD.MOV.U32 R111, RZ, RZ, R96 ;  /* 0x000000ffff6f7224 */ /* 0x000fc400078e0060 */
[----:B------:R-:W-:Y:S02]  /*d080*/  IMAD.MOV.U32 R123, RZ, RZ, R97 ;  /* 0x000000ffff7b7224 */ /* 0x000fe400078e0061 */
[----:B------:R-:W-:Y:S02]  /*d090*/  IMAD.MOV.U32 R112, RZ, RZ, R144 ;  /* 0x000000ffff707224 */ /* 0x000fe400078e0090 */
[----:B------:R-:W3:Y:S01]  /*d0a0*/  LDL.LU R144, [R1+0x2fc] ;  /* 0x0002fc0001907983 */ /* 0x000ee20000300800 */
[----:B------:R-:W-:Y:S02]  /*d0b0*/  IMAD.MOV.U32 R115, RZ, RZ, R210 ;  /* 0x000000ffff737224 */ /* 0x000fe400078e00d2 */
[----:B------:R-:W-:Y:S01]  /*d0c0*/  IMAD.MOV.U32 R110, RZ, RZ, R145 ;  /* 0x000000ffff6e7224 */ /* 0x000fe200078e0091 */
[----:B------:R-:W3:Y:S01]  /*d0d0*/  LDL.LU R210, [R1+0x2f8] ;  /* 0x0002f80001d27983 */ /* 0x000ee20000300800 */
[----:B------:R-:W-:-:S03]  /*d0e0*/  IMAD.MOV.U32 R122, RZ, RZ, R212 ;  /* 0x000000ffff7a7224 */ /* 0x000fc600078e00d4 */
[----:B------:R-:W3:Y:S01]  /*d0f0*/  LDL.LU R145, [R1+0x2f4] ;  /* 0x0002f40001917983 */ /* 0x000ee20000300800 */
[----:B------:R-:W-:-:S03]  /*d100*/  IMAD.MOV.U32 R108, RZ, RZ, R110 ;  /* 0x000000ffff6c7224 */ /* 0x000fc600078e006e */
[----:B------:R-:W3:Y:S01]  /*d110*/  LDL.LU R212, [R1+0x2f0] ;  /* 0x0002f00001d47983 */ /* 0x000ee20000300800 */
[----:B------:R-:W-:Y:S02]  /*d120*/  IMAD.MOV.U32 R110, RZ, RZ, R111 ;  /* 0x000000ffff6e7224 */ /* 0x000fe400078e006f */
[----:B------:R-:W-:Y:S02]  /*d130*/  IMAD.MOV.U32 R111, RZ, RZ, R123 ;  /* 0x000000ffff6f7224 */ /* 0x000fe400078e007b */
[----:B------:R-:W-:Y:S02]  /*d140*/  IMAD.MOV.U32 R123, RZ, RZ, R121 ;  /* 0x000000ffff7b7224 */ /* 0x000fe400078e0079 */
[----:B------:R-:W-:Y:S02]  /*d150*/  IMAD.MOV.U32 R109, RZ, RZ, R98 ;  /* 0x000000ffff6d7224 */ /* 0x000fe400078e0062 */
[----:B------:R-:W-:Y:S02]  /*d160*/  IMAD.MOV.U32 R121, RZ, RZ, R99 ;  /* 0x000000ffff797224 */ /* 0x000fe400078e0063 */
[----:B------:R-:W-:-:S02]  /*d170*/  IMAD.MOV.U32 R98, RZ, RZ, R146 ;  /* 0x000000ffff627224 */ /* 0x000fc400078e0092 */
[----:B------:R-:W-:Y:S02]  /*d180*/  IMAD.MOV.U32 R99, RZ, RZ, R9 ;  /* 0x000000ffff637224 */ /* 0x000fe400078e0009 */
[----:B--2---:R-:W-:Y:S02]  /*d190*/  IMAD.MOV.U32 R96, RZ, RZ, R6 ;  /* 0x000000ffff607224 */ /* 0x004fe400078e0006 */
[----:B------:R-:W-:Y:S02]  /*d1a0*/  IMAD.MOV.U32 R6, RZ, RZ, c[0x0][0x18c] ;  /* 0x00006300ff067624 */ /* 0x000fe400078e00ff */
[----:B------:R-:W-:Y:S02]  /*d1b0*/  IMAD.MOV.U32 R97, RZ, RZ, R133 ;  /* 0x000000ffff617224 */ /* 0x000fe400078e0085 */
[----:B------:R-:W-:-:S04]  /*d1c0*/  IMAD.SHL.U32 R6, R6, 0x40, RZ ;  /* 0x0000004006067824 */ /* 0x000fc800078e00ff */
[----:B------:R-:W-:-:S04]  /*d1d0*/  IMAD.WIDE R96, R6, 0x2, R96 ;  /* 0x0000000206607825 */ /* 0x000fc800078e0260 */
[----:B------:R-:W-:Y:S01]  /*d1e0*/  IMAD.MOV.U32 R133, RZ, RZ, R97 ;  /* 0x000000ffff857224 */ /* 0x000fe200078e0061 */
[----:B------:R0:W-:Y:S01]  /*d1f0*/  STL [R1+0xa8], R96 ;  /* 0x0000a86001007387 */ /* 0x0001e20000100800 */
[----:B------:R-:W-:-:S03]  /*d200*/  IMAD.WIDE R98, R6, 0x2, R98 ;  /* 0x0000000206627825 */ /* 0x000fc600078e0262 */
[----:B------:R-:W2:Y:S01]  /*d210*/  LDL.LU R146, [R1+0x2ec] ;  /* 0x0002ec0001927983 */ /* 0x000ea20000300800 */
[----:B0-----:R-:W-:Y:S02]  /*d220*/  IMAD.MOV.U32 R96, RZ, RZ, R8 ;  /* 0x000000ffff607224 */ /* 0x001fe400078e0008 */
[----:B------:R-:W-:-:S04]  /*d230*/  IMAD.MOV.U32 R97, RZ, RZ, R13 ;  /* 0x000000ffff617224 */ /* 0x000fc800078e000d */
[----:B------:R-:W-:-:S04]  /*d240*/  IMAD.WIDE R96, R6, 0x2, R96 ;  /* 0x0000000206607825 */ /* 0x000fc800078e0260 */
[----:B------:R-:W-:Y:S02]  /*d250*/  IMAD.MOV.U32 R8, RZ, RZ, R96 ;  /* 0x000000ffff087224 */ /* 0x000fe400078e0060 */
[----:B------:R-:W-:Y:S02]  /*d260*/  IMAD.MOV.U32 R13, RZ, RZ, R97 ;  /* 0x000000ffff0d7224 */ /* 0x000fe400078e0061 */
[----:B------:R-:W-:Y:S02]  /*d270*/  IMAD.MOV.U32 R96, RZ, RZ, R15 ;  /* 0x000000ffff607224 */ /* 0x000fe400078e000f */
[----:B------:R-:W-:Y:S01]  /*d280*/  IMAD.MOV.U32 R97, RZ, RZ, R16 ;  /* 0x000000ffff617224 */ /* 0x000fe200078e0010 */
[----:B------:R0:W-:Y:S01]  /*d290*/  STL [R1+0xac], R98 ;  /* 0x0000ac6201007387 */ /* 0x0001e20000100800 */
[----:B------:R-:W-:Y:S02]  /*d2a0*/  IMAD.MOV.U32 R9, RZ, RZ, R99 ;  /* 0x000000ffff097224 */ /* 0x000fe400078e0063 */
[----:B------:R-:W-:-:S04]  /*d2b0*/  IMAD.WIDE R96, R6, 0x2, R96 ;  /* 0x0000000206607825 */ /* 0x000fc800078e0260 */
[----:B------:R-:W-:Y:S02]  /*d2c0*/  IMAD.MOV.U32 R15, RZ, RZ, R96 ;  /* 0x000000ffff0f7224 */ /* 0x000fe400078e0060 */
[----:B------:R-:W-:Y:S02]  /*d2d0*/  IMAD.MOV.U32 R16, RZ, RZ, R97 ;  /* 0x000000ffff107224 */ /* 0x000fe400078e0061 */
[----:B0-----:R-:W-:Y:S02]  /*d2e0*/  IMAD.MOV.U32 R98, RZ, RZ, R214 ;  /* 0x000000ffff627224 */ /* 0x001fe400078e00d6 */
[----:B------:R-:W-:Y:S01]  /*d2f0*/  IMAD.MOV.U32 R99, RZ, RZ, R10 ;  /* 0x000000ffff637224 */ /* 0x000fe200078e000a */
[----:B------:R-:W2:Y:S01]  /*d300*/  LDL.LU R214, [R1+0x2e8] ;  /* 0x0002e80001d67983 */ /* 0x000ea20000300800 */
[----:B------:R-:W-:Y:S02]  /*d310*/  IMAD.MOV.U32 R96, RZ, RZ, R147 ;  /* 0x000000ffff607224 */ /* 0x000fe400078e0093 */
[----:B------:R-:W-:-:S02]  /*d320*/  IMAD.MOV.U32 R97, RZ, RZ, R11 ;  /* 0x000000ffff617224 */ /* 0x000fc400078e000b */
[----:B------:R-:W-:-:S04]  /*d330*/  IMAD.WIDE R98, R6, 0x2, R98 ;  /* 0x0000000206627825 */ /* 0x000fc800078e0262 */
[----:B------:R-:W-:Y:S01]  /*d340*/  IMAD.WIDE R96, R6, 0x2, R96 ;  /* 0x0000000206607825 */ /* 0x000fe200078e0260 */
[----:B------:R0:W-:Y:S03]  /*d350*/  STL [R1+0xb0], R98 ;  /* 0x0000b06201007387 */ /* 0x0001e60000100800 */
[----:B------:R-:W-:Y:S01]  /*d360*/  IMAD.MOV.U32 R11, RZ, RZ, R97 ;  /* 0x000000ffff0b7224 */ /* 0x000fe200078e0061 */
[----:B------:R-:W2:Y:S04]  /*d370*/  LDL.LU R147, [R1+0x2e4] ;  /* 0x0002e40001937983 */ /* 0x000ea80000300800 */
[----:B------:R1:W-:Y:S01]  /*d380*/  STL [R1+0xb4], R96 ;  /* 0x0000b46001007387 */ /* 0x0003e20000100800 */
[----:B------:R-:W-:-:S02]  /*d390*/  IMAD.MOV.U32 R10, RZ, RZ, R99 ;  /* 0x000000ffff0a7224 */ /* 0x000fc400078e0063 */
[----:B0-----:R-:W-:Y:S02]  /*d3a0*/  IMAD.MOV.U32 R98, RZ, RZ, R216 ;  /* 0x000000ffff627224 */ /* 0x001fe400078e00d8 */
[----:B-1----:R-:W-:Y:S01]  /*d3b0*/  IMAD.MOV.U32 R96, RZ, RZ, R21 ;  /* 0x000000ffff607224 */ /* 0x002fe200078e0015 */
[----:B------:R-:W2:Y:S01]  /*d3c0*/  LDL.LU R216, [R1+0x2e0] ;  /* 0x0002e00001d87983 */ /* 0x000ea20000300800 */
[----:B------:R-:W-:-:S04]  /*d3d0*/  IMAD.MOV.U32 R97, RZ, RZ, R22 ;  /* 0x000000ffff617224 */ /* 0x000fc800078e0016 */
[----:B------:R-:W-:-:S04]  /*d3e0*/  IMAD.WIDE R96, R6, 0x2, R96 ;  /* 0x0000000206607825 */ /* 0x000fc800078e0260 */
[----:B------:R-:W-:Y:S02]  /*d3f0*/  IMAD.MOV.U32 R99, RZ, RZ, R14 ;  /* 0x000000ffff637224 */ /* 0x000fe400078e000e */
[----:B------:R-:W-:Y:S02]  /*d400*/  IMAD.MOV.U32 R21, RZ, RZ, R96 ;  /* 0x000000ffff157224 */ /* 0x000fe400078e0060 */
[----:B------:R-:W-:Y:S02]  /*d410*/  IMAD.MOV.U32 R22, RZ, RZ, R97 ;  /* 0x000000ffff167224 */ /* 0x000fe400078e0061 */
[----:B------:R-:W-:Y:S02]  /*d420*/  IMAD.MOV.U32 R96, RZ, RZ, R148 ;  /* 0x000000ffff607224 */ /* 0x000fe400078e0094 */
[----:B------:R-:W-:Y:S02]  /*d430*/  IMAD.MOV.U32 R97, RZ, RZ, R17 ;  /* 0x000000ffff617224 */ /* 0x000fe400078e0011 */
        /* <DEDUP_REMOVED lines=25> */
[----:B------:R-:W-:Y:S01]  /*d5d0*/  IMAD.MOV.U32 R99, RZ, RZ, R26 ;  /* 0x000000ffff637224 */ /* 0x000fe200078e001a */
[----:B------:R-:W2:Y:S01]  /*d5e0*/  LDL.LU R220, [R1+0x2d0] ;  /* 0x0002d00001dc7983 */ /* 0x000ea20000300800 */
[----:B-1----:R-:W-:Y:S02]  /*d5f0*/  IMAD.MOV.U32 R96, RZ, RZ, R105 ;  /* 0x000000ffff607224 */ /* 0x002fe400078e0069 */
[----:B------:R-:W-:-:S04]  /*d600*/  IMAD.MOV.U32 R97, RZ, RZ, R106 ;  /* 0x000000ffff617224 */ /* 0x000fc800078e006a */
[----:B------:R-:W-:-:S04]  /*d610*/  IMAD.WIDE R96, R6, 0x2, R96 ;  /* 0x0000000206607825 */ /* 0x000fc800078e0260 */
[----:B------:R-:W-:Y:S02]  /*d620*/  IMAD.MOV.U32 R105, RZ, RZ, R96 ;  /* 0x000000ffff697224 */ /* 0x000fe400078e0060 */
[----:B------:R-:W-:Y:S02]  /*d630*/  IMAD.MOV.U32 R106, RZ, RZ, R97 ;  /* 0x000000ffff6a7224 */ /* 0x000fe400078e0061 */
[----:B------:R-:W-:-:S04]  /*d640*/  IMAD.WIDE R98, R6, 0x2, R98 ;  /* 0x0000000206627825 */ /* 0x000fc800078e0262 */
        /* <DEDUP_REMOVED lines=15> */
[----:B------:R-:W-:Y:S02]  /*d740*/  IMAD.MOV.U32 R29, RZ, RZ, R99 ;  /* 0x000000ffff1d7224 */ /* 0x000fe400078e0063 */
[----:B------:R-:W-:Y:S02]  /*d750*/  IMAD.MOV.U32 R187, RZ, RZ, R96 ;  /* 0x000000ffffbb7224 */ /* 0x000fe400078e0060 */
[----:B------:R-:W-:Y:S02]  /*d760*/  IMAD.MOV.U32 R116, RZ, RZ, R97 ;  /* 0x000000ffff747224 */ /* 0x000fe400078e0061 */
[----:B------:R-:W-:-:S02]  /*d770*/  IMAD.MOV.U32 R96, RZ, RZ, R151 ;  /* 0x000000ffff607224 */ /* 0x000fc400078e0097 */
[----:B0-----:R-:W-:Y:S02]  /*d780*/  IMAD.MOV.U32 R98, RZ, RZ, R222 ;  /* 0x000000ffff627224 */ /* 0x001fe400078e00de */
[----:B------:R-:W-:Y:S01]  /*d790*/  IMAD.MOV.U32 R99, RZ, RZ, R104 ;  /* 0x000000ffff637224 */ /* 0x000fe200078e0068 */
[----:B------:R-:W2:Y:S01]  /*d7a0*/  LDL.LU R222, [R1+0x2c8] ;  /* 0x0002c80001de7983 */ /* 0x000ea20000300800 */
[----:B------:R-:W-:Y:S02]  /*d7b0*/  IMAD.MOV.U32 R97, RZ, RZ, R189 ;  /* 0x000000ffff617224 */ /* 0x000fe400078e00bd */
[----:B------:R-:W-:-:S04]  /*d7c0*/  IMAD.WIDE R98, R6, 0x2, R98 ;  /* 0x0000000206627825 */ /* 0x000fc800078e0262 */
[----:B------:R-:W-:Y:S01]  /*d7d0*/  IMAD.WIDE R96, R6, 0x2, R96 ;  /* 0x0000000206607825 */ /* 0x000fe200078e0260 */
[----:B------:R-:W-:Y:S03]  /*d7e0*/  STL [R1+0xd0], R98 ;  /* 0x0000d06201007387 */ /* 0x000fe60000100800 */
[----:B------:R-:W-:Y:S01]  /*d7f0*/  IMAD.MOV.U32 R189, RZ, RZ, R97 ;  /* 0x000000ffffbd7224 */ /* 0x000fe200078e0061 */
[----:B------:R-:W2:Y:S04]  /*d800*/  LDL.LU R151, [R1+0x2c4] ;  /* 0x0002c40001977983 */ /* 0x000ea80000300800 */
[----:B------:R0:W-:Y:S02]  /*d810*/  STL [R1+0xd4], R96 ;  /* 0x0000d46001007387 */ /* 0x0001e40000100800 */
[----:B0-----:R-:W-:-:S02]  /*d820*/  IMAD.MOV.U32 R96, RZ, RZ, R224 ;  /* 0x000000ffff607224 */ /* 0x001fc400078e00e0 */
[----:B------:R-:W-:Y:S01]  /*d830*/  IMAD.MOV.U32 R97, RZ, RZ, R191 ;  /* 0x000000ffff617224 */ /* 0x000fe200078e00bf */
[----:B------:R-:W2:Y:S03]  /*d840*/  LDL.LU R224, [R1+0x2c0] ;  /* 0x0002c00001e07983 */ /* 0x000ea60000300800 */
[----:B------:R-:W-:-:S04]  /*d850*/  IMAD.WIDE R96, R6, 0x2, R96 ;  /* 0x0000000206607825 */ /* 0x000fc800078e0260 */
[----:B------:R-:W-:Y:S01]  /*d860*/  IMAD.MOV.U32 R191, RZ, RZ, R97 ;  /* 0x000000ffffbf7224 */ /* 0x000fe200078e0061 */
[----:B------:R0:W-:Y:S02]  /*d870*/  STL [R1+0xd8], R96 ;  /* 0x0000d86001007387 */ /* 0x0001e40000100800 */
[----:B0-----:R-:W-:Y:S02]  /*d880*/  IMAD.MOV.U32 R96, RZ, RZ, R152 ;  /* 0x000000ffff607224 */ /* 0x001fe400078e0098 */
        /* <DEDUP_REMOVED lines=30> */
[----:B------:R-:W2:Y:S02]  /*da70*/  LDL.LU R230, [R1+0x2a8] ;  /* 0x0002a80001e67983 */ /* 0x000ea40000300800 */
[----:B------:R-:W-:Y:S02]  /*da80*/  IMAD.MOV.U32 R96, RZ, RZ, R97 ;  /* 0x000000ffff607224 */ /* 0x000fe400078e0061 */
[----:B------:R-:W-:-:S04]  /*da90*/  IMAD.MOV.U32 R97, RZ, RZ, R203 ;  /* 0x000000ffff617224 */ /* 0x000fc800078e00cb */
        /* <DEDUP_REMOVED lines=151> */
[----:B------:R-:W2:Y:S01]  /*e410*/  LDL.LU R252, [R1+0x250] ;  /* 0x0002500001fc7983 */ /* 0x000ea20000300800 */
[----:B------:R-:W-:Y:S02]  /*e420*/  IMAD.MOV.U32 R104, RZ, RZ, R99 ;  /* 0x000000ffff687224 */ /* 0x000fe400078e0063 */
[----:B------:R-:W-:Y:S02]  /*e430*/  IMAD.MOV.U32 R98, RZ, RZ, R188 ;  /* 0x000000ffff627224 */ /* 0x000fe400078e00bc */
[----:B------:R-:W-:-:S04]  /*e440*/  IMAD.MOV.U32 R99, RZ, RZ, R117 ;  /* 0x000000ffff637224 */ /* 0x000fc800078e0075 */
[----:B------:R-:W-:-:S04]  /*e450*/  IMAD.WIDE R98, R6, 0x2, R98 ;  /* 0x0000000206627825 */ /* 0x000fc800078e0262 */
[----:B------:R-:W-:Y:S02]  /*e460*/  IMAD.MOV.U32 R188, RZ, RZ, R98 ;  /* 0x000000ffffbc7224 */ /* 0x000fe400078e0062 */
        /* <DEDUP_REMOVED lines=22> */
[----:B---3--:R-:W-:-:S04]  /*e5d0*/  IMAD.MOV.U32 R99, RZ, RZ, R138 ;  /* 0x000000ffff637224 */ /* 0x008fc800078e008a */
[----:B------:R-:W-:-:S04]  /*e5e0*/  IMAD.WIDE R98, R6, 0x2, R98 ;  /* 0x0000000206627825 */ /* 0x000fc800078e0262 */
[----:B------:R-:W-:Y:S02]  /*e5f0*/  IMAD.MOV.U32 R198, RZ, RZ, R98 ;  /* 0x000000ffffc67224 */ /* 0x000fe400078e0062 */
[----:B------:R-:W-:Y:S02]  /*e600*/  IMAD.MOV.U32 R138, RZ, RZ, R99 ;  /* 0x000000ffff8a7224 */ /* 0x000fe400078e0063 */
[----:B------:R-:W-:Y:S02]  /*e610*/  IMAD.MOV.U32 R98, RZ, RZ, R200 ;  /* 0x000000ffff627224 */ /* 0x000fe400078e00c8 */
[----:B----4-:R-:W-:-:S04]  /*e620*/  IMAD.MOV.U32 R99, RZ, RZ, R139 ;  /* 0x000000ffff637224 */ /* 0x010fc800078e008b */
        /* <DEDUP_REMOVED lines=33> */
[----:B--2---:R-:W-:Y:S02]  /*e840*/  IMAD.MOV.U32 R98, RZ, RZ, R214 ;  /* 0x000000ffff627224 */ /* 0x004fe400078e00d6 */
        /* <DEDUP_REMOVED lines=75> */
[----:B------:R-:W-:Y:S02]  /*ed00*/  IMAD.MOV.U32 R99, RZ, RZ, R161 ;  /* 0x000000ffff637224 */ /* 0x000fe400078e00a1 */
[----:B------:R-:W-:Y:S02]  /*ed10*/  IMAD.MOV.U32 R96, RZ, RZ, R97 ;  /* 0x000000ffff607224 */ /* 0x000fe400078e0061 */
[----:B------:R-:W-:-:S02]  /*ed20*/  IMAD.MOV.U32 R97, RZ, RZ, R247 ;  /* 0x000000ffff617224 */ /* 0x000fc400078e00f7 */
[----:B------:R-:W-:-:S04]  /*ed30*/  IMAD.WIDE R98, R6, 0x2, R98 ;  /* 0x0000000206627825 */ /* 0x000fc800078e0262 */
        /* <DEDUP_REMOVED lines=9> */
[----:B0-----:R-:W-:Y:S02]  /*edd0*/  IMAD.MOV.U32 R97, RZ, RZ, R166 ;  /* 0x000000ffff617224 */ /* 0x001fe400078e00a6 */
[----:B------:R-:W-:Y:S01]  /*ede0*/  IMAD.MOV.U32 R162, RZ, RZ, R99 ;  /* 0x000000ffffa27224 */ /* 0x000fe200078e0063 */
[----:B------:R-:W2:Y:S01]  /*edf0*/  LDL.LU R166, [R1+0x24c] ;  /* 0x00024c0001a67983 */ /* 0x000ea20000300800 */
[----:B------:R-:W-:Y:S02]  /*ee00*/  IMAD.MOV.U32 R96, RZ, RZ, R97 ;  /* 0x000000ffff607224 */ /* 0x000fe400078e0061 */
[----:B------:R-:W-:Y:S02]  /*ee10*/  IMAD.MOV.U32 R98, RZ, RZ, R248 ;  /* 0x000000ffff627224 */ /* 0x000fe400078e00f8 */
[----:B------:R-:W-:-:S02]  /*ee20*/  IMAD.MOV.U32 R99, RZ, RZ, R163 ;  /* 0x000000ffff637224 */ /* 0x000fc400078e00a3 */
[----:B------:R-:W-:Y:S02]  /*ee30*/  IMAD.MOV.U32 R97, RZ, RZ, R249 ;  /* 0x000000ffff617224 */ /* 0x000fe400078e00f9 */
[----:B------:R-:W-:-:S04]  /*ee40*/  IMAD.WIDE R98, R6, 0x2, R98 ;  /* 0x0000000206627825 */ /* 0x000fc800078e0262 */
[----:B------:R-:W-:-:S04]  /*ee50*/  IMAD.WIDE R96, R6, 0x2, R96 ;  /* 0x0000000206607825 */ /* 0x000fc800078e0260 */
[----:B------:R-:W-:Y:S01]  /*ee60*/  IMAD.MOV.U32 R248, RZ, RZ, R98 ;  /* 0x000000fffff87224 */ /* 0x000fe200078e0062 */
[----:B------:R0:W-:Y:S01]  /*ee70*/  STL [R1+0x14c], R96 ;  /* 0x00014c6001007387 */ /* 0x0001e20000100800 */
[----:B------:R-:W-:Y:S02]  /*ee80*/  IMAD.MOV.U32 R163, RZ, RZ, R99 ;  /* 0x000000ffffa37224 */ /* 0x000fe400078e0063 */
[----:B------:R-:W-:Y:S02]  /*ee90*/  IMAD.MOV.U32 R249, RZ, RZ, R97 ;  /* 0x000000fffff97224 */ /* 0x000fe400078e0061 */
[----:B------:R-:W-:Y:S02]  /*eea0*/  IMAD.MOV.U32 R98, RZ, RZ, R250 ;  /* 0x000000ffff627224 */ /* 0x000fe400078e00fa */
[----:B------:R-:W-:Y:S02]  /*eeb0*/  IMAD.MOV.U32 R99, RZ, RZ, R164 ;  /* 0x000000ffff637224 */ /* 0x000fe400078e00a4 */
[----:B0-----:R-:W-:-:S02]  /*eec0*/  IMAD.MOV.U32 R97, RZ, RZ, R167 ;  /* 0x000000ffff617224 */ /* 0x001fc400078e00a7 */
[----:B------:R-:W-:Y:S01]  /*eed0*/  IMAD.WIDE R98, R6, 0x2, R98 ;  /* 0x0000000206627825 */ /* 0x000fe200078e0262 */
[----:B------:R-:W3:Y:S03]  /*eee0*/  LDL.LU R167, [R1+0x248] ;  /* 0x0002480001a77983 */ /* 0x000ee60000300800 */
[----:B------:R-:W-:Y:S02]  /*eef0*/  IMAD.MOV.U32 R96, RZ, RZ, R97 ;  /* 0x000000ffff607224 */ /* 0x000fe400078e0061 */
[----:B------:R-:W-:Y:S02]  /*ef00*/  IMAD.MOV.U32 R97, RZ, RZ, R251 ;  /* 0x000000ffff617224 */ /* 0x000fe400078e00fb */
[----:B------:R-:W-:Y:S02]  /*ef10*/  IMAD.MOV.U32 R250, RZ, RZ, R98 ;  /* 0x000000fffffa7224 */ /* 0x000fe400078e0062 */
[----:B------:R-:W-:-:S02]  /*ef20*/  IMAD.MOV.U32 R164, RZ, RZ, R99 ;  /* 0x000000ffffa47224 */ /* 0x000fc400078e0063 */
[----:B------:R-:W-:Y:S02]  /*ef30*/  IMAD.MOV.U32 R98, RZ, RZ, R252 ;  /* 0x000000ffff627224 */ /* 0x000fe400078e00fc */
[----:B------:R-:W-:Y:S02]  /*ef40*/  IMAD.MOV.U32 R99, RZ, RZ, R165 ;  /* 0x000000ffff637224 */ /* 0x000fe400078e00a5 */
        /* <DEDUP_REMOVED lines=8> */
[----:B------:R-:W4:Y:S01]  /*efd0*/  LDL.LU R171, [R1+0x244] ;  /* 0x0002440001ab7983 */ /* 0x000f220000300800 */
[----:B------:R-:W-:-:S03]  /*efe0*/  IMAD.MOV.U32 R97, RZ, RZ, R168 ;  /* 0x000000ffff617224 */ /* 0x000fc600078e00a8 */
[----:B------:R-:W2:Y:S04]  /*eff0*/  LDL.LU R168, [R1+0x240] ;  /* 0x0002400001a87983 */ /* 0x000ea80000300800 */
[----:B------:R-:W2:Y:S04]  /*f000*/  LDL.LU R184, [R1+0x23c] ;  /* 0x00023c0001b87983 */ /* 0x000ea80000300800 */
[----:B------:R-:W2:Y:S01]  /*f010*/  LDL.LU R99, [R1+0x4] ;  /* 0x0000040001637983 */ /* 0x000ea20000300800 */
[----:B------:R-:W-:-:S04]  /*f020*/  LOP3.LUT R97, R97, R96, RZ, 0x3c, !PT ;  /* 0x0000006061617212 */ /* 0x000fc800078e3cff */
[----:B------:R-:W-:-:S04]  /*f030*/  LOP3.LUT R96, R97, R96, RZ, 0x3c, !PT ;  /* 0x0000006061607212 */ /* 0x000fc800078e3cff */
[----:B------:R-:W-:-:S05]  /*f040*/  LOP3.LUT R97, R97, R96, RZ, 0x3c, !PT ;  /* 0x0000006061617212 */ /* 0x000fca00078e3cff */
[----:B------:R-:W-:-:S05]  /*f050*/  IMAD.WIDE R96, R6, 0x2, R96 ;  /* 0x0000000206607825 */ /* 0x000fca00078e0260 */
[----:B------:R0:W-:Y:S04]  /*f060*/  STL [R1+0x154], R96 ;  /* 0x0001546001007387 */ /* 0x0001e80000100800 */
[----:B------:R1:W-:Y:S01]  /*f070*/  STL [R1], R97 ;  /* 0x0000006101007387 */ /* 0x0003e20000100800 */
[----:B0-----:R-:W-:Y:S02]  /*f080*/  IMAD.MOV.U32 R96, RZ, RZ, R169 ;  /* 0x000000ffff607224 */ /* 0x001fe400078e00a9 */
[----:B-1----:R-:W-:Y:S01]  /*f090*/  IMAD.MOV.U32 R97, RZ, RZ, R98 ;  /* 0x000000ffff617224 */ /* 0x002fe200078e0062 */
[----:B------:R-:W3:Y:S04]  /*f0a0*/  LDL.LU R169, [R1+0x238] ;  /* 0x0002380001a97983 */ /* 0x000ee80000300800 */
[----:B------:R-:W-:-:S04]  /*f0b0*/  LOP3.LUT R97, R97, R96, RZ, 0x3c, !PT ;  /* 0x0000006061617212 */ /* 0x000fc800078e3cff */
[----:B------:R-:W-:-:S04]  /*f0c0*/  LOP3.LUT R96, R97, R96, RZ, 0x3c, !PT ;  /* 0x0000006061607212 */ /* 0x000fc800078e3cff */
[----:B------:R-:W-:-:S05]  /*f0d0*/  LOP3.LUT R97, R97, R96, RZ, 0x3c, !PT ;  /* 0x0000006061617212 */ /* 0x000fca00078e3cff */
[----:B------:R-:W-:-:S04]  /*f0e0*/  IMAD.WIDE R96, R6, 0x2, R96 ;  /* 0x0000000206607825 */ /* 0x000fc800078e0260 */
[----:B--2---:R-:W-:Y:S02]  /*f0f0*/  IMAD.MOV.U32 R98, RZ, RZ, R99 ;  /* 0x000000ffff627224 */ /* 0x004fe400078e0063 */
[----:B------:R-:W-:-:S04]  /*f100*/  IMAD.MOV.U32 R99, RZ, RZ, R166 ;  /* 0x000000ffff637224 */ /* 0x000fc800078e00a6 */
[----:B------:R-:W-:-:S05]  /*f110*/  IMAD.WIDE R98, R6, 0x2, R98 ;  /* 0x0000000206627825 */ /* 0x000fca00078e0262 */
[----:B------:R-:W-:Y:S04]  /*f120*/  STL [R1+0x4], R98 ;  /* 0x0000046201007387 */ /* 0x000fe80000100800 */
[----:B------:R0:W-:Y:S04]  /*f130*/  STL [R1+0x158], R96 ;  /* 0x0001586001007387 */ /* 0x0001e80000100800 */
[----:B------:R1:W-:Y:S01]  /*f140*/  STL [R1+0x8], R97 ;  /* 0x0000086101007387 */ /* 0x0003e20000100800 */
[----:B0-----:R-:W-:Y:S02]  /*f150*/  IMAD.MOV.U32 R96, RZ, RZ, R170 ;  /* 0x000000ffff607224 */ /* 0x001fe400078e00aa */
[----:B-1----:R-:W-:Y:S01]  /*f160*/  IMAD.MOV.U32 R97, RZ, RZ, R132 ;  /* 0x000000ffff617224 */ /* 0x002fe200078e0084 */
[----:B------:R-:W2:Y:S01]  /*f170*/  LDL.LU R170, [R1+0x234] ;  /* 0x0002340001aa7983 */ /* 0x000ea20000300800 */
[----:B------:R-:W-:-:S03]  /*f180*/  IMAD.MOV.U32 R166, RZ, RZ, R99 ;  /* 0x000000ffffa67224 */ /* 0x000fc600078e0063 */
[-C--:B------:R-:W-:Y:S01]  /*f190*/  LOP3.LUT R97, R97, R96.reuse, RZ, 0x3c, !PT ;  /* 0x0000006061617212 */ /* 0x080fe200078e3cff */
[----:B----4-:R-:W-:Y:S01]  /*f1a0*/  IMAD.MOV.U32 R98, RZ, RZ, R171 ;  /* 0x000000ffff627224 */ /* 0x010fe200078e00ab */
[----:B------:R-:W4:Y:S01]  /*f1b0*/  LDL.LU R132, [R1+0x230] ;  /* 0x0002300001847983 */ /* 0x000f220000300800 */
[----:B---3--:R-:W-:Y:S01]  /*f1c0*/  IMAD.MOV.U32 R99, RZ, RZ, R167 ;  /* 0x000000ffff637224 */ /* 0x008fe200078e00a7 */
[C---:B------:R-:W-:Y:S02]  /*f1d0*/  LOP3.LUT R96, R97.reuse, R96, RZ, 0x3c, !PT ;  /* 0x0000006061607212 */ /* 0x040fe400078e3cff */
[----:B------:R-:W3:Y:S01]  /*f1e0*/  LDL.LU R171, [R1+0x22c] ;  /* 0x00022c0001ab7983 */ /* 0x000ee20000300800 */
[----:B------:R-:W-:Y:S01]  /*f1f0*/  IMAD.WIDE R98, R6, 0x2, R98 ;  /* 0x0000000206627825 */ /* 0x000fe200078e0262 */
[----:B------:R-:W-:-:S03]  /*f200*/  LOP3.LUT R97, R97, R96, RZ, 0x3c, !PT ;  /* 0x0000006061617212 */ /* 0x000fc600078e3cff */
[----:B------:R-:W-:Y:S01]  /*f210*/  IMAD.MOV.U32 R167, RZ, RZ, R99 ;  /* 0x000000ffffa77224 */ /* 0x000fe200078e0063 */
[----:B------:R0:W-:Y:S01]  /*f220*/  STL [R1+0xc], R98 ;  /* 0x00000c6201007387 */ /* 0x0001e20000100800 */
[----:B------:R-:W-:-:S05]  /*f230*/  IMAD.WIDE R96, R6, 0x2, R96 ;  /* 0x0000000206607825 */ /* 0x000fca00078e0260 */
[----:B------:R1:W-:Y:S01]  /*f240*/  STL [R1+0x15c], R96 ;  /* 0x00015c6001007387 */ /* 0x0003e20000100800 */
[----:B0-----:R-:W-:Y:S02]  /*f250*/  IMAD.MOV.U32 R98, RZ, RZ, R184 ;  /* 0x000000ffff627224 */ /* 0x001fe400078e00b8 */
[----:B------:R-:W-:Y:S01]  /*f260*/  IMAD.MOV.U32 R99, RZ, RZ, R168 ;  /* 0x000000ffff637224 */ /* 0x000fe200078e00a8 */
[----:B------:R0:W-:Y:S03]  /*f270*/  STL [R1+0x10], R97 ;  /* 0x0000106101007387 */ /* 0x0001e60000100800 */
[----:B------:R-:W-:-:S04]  /*f280*/  IMAD.WIDE R98, R6, 0x2, R98 ;  /* 0x0000000206627825 */ /* 0x000fc800078e0262 */
[----:B-1----:R-:W-:Y:S02]  /*f290*/  IMAD.MOV.U32 R96, RZ, RZ, R177 ;  /* 0x000000ffff607224 */ /* 0x002fe400078e00b1 */
[----:B------:R-:W2:Y:S01]  /*f2a0*/  LDL.LU R177, [R1+0x228] ;  /* 0x0002280001b17983 */ /* 0x000ea20000300800 */
[----:B0-----:R-:W-:-:S03]  /*f2b0*/  IMAD.MOV.U32 R97, RZ, RZ, R172 ;  /* 0x000000ffff617224 */ /* 0x001fc600078e00ac */
[----:B------:R-:W2:Y:S01]  /*f2c0*/  LDL.LU R172, [R1+0x224] ;  /* 0x0002240001ac7983 */ /* 0x000ea20000300800 */
[----:B------:R-:W-:-:S03]  /*f2d0*/  IMAD.MOV.U32 R168, RZ, RZ, R99 ;  /* 0x000000ffffa87224 */ /* 0x000fc600078e0063 */
[----:B------:R-:W2:Y:S04]  /*f2e0*/  LDL.LU R184, [R1+0x220] ;  /* 0x0002200001b87983 */ /* 0x000ea80000300800 */
[----:B------:R0:W-:Y:S02]  /*f2f0*/  STL [R1+0x14], R98 ;  /* 0x0000146201007387 */ /* 0x0001e40000100800 */
[----:B0-----:R-:W-:Y:S02]  /*f300*/  IMAD.MOV.U32 R98, RZ, RZ, R173 ;  /* 0x000000ffff627224 */ /* 0x001fe400078e00ad */
[----:B------:R-:W2:Y:S04]  /*f310*/  LDL.LU R173, [R1+0x21c] ;  /* 0x00021c0001ad7983 */ /* 0x000ea80000300800 */
[----:B------:R-:W2:Y:S01]  /*f320*/  LDL.LU R99, [R1+0x1c] ;  /* 0x00001c0001637983 */ /* 0x000ea20000300800 */
[----:B------:R-:W-:-:S04]  /*f330*/  LOP3.LUT R97, R97, R96, RZ, 0x3c, !PT ;  /* 0x0000006061617212 */ /* 0x000fc800078e3cff */
[----:B------:R-:W-:-:S04]  /*f340*/  LOP3.LUT R96, R97, R96, RZ, 0x3c, !PT ;  /* 0x0000006061607212 */ /* 0x000fc800078e3cff */
[----:B------:R-:W-:-:S05]  /*f350*/  LOP3.LUT R97, R97, R96, RZ, 0x3c, !PT ;  /* 0x0000006061617212 */ /* 0x000fca00078e3cff */
[----:B------:R-:W-:-:S05]  /*f360*/  IMAD.WIDE R96, R6, 0x2, R96 ;  /* 0x0000000206607825 */ /* 0x000fca00078e0260 */
[----:B------:R0:W-:Y:S04]  /*f370*/  STL [R1+0x160], R96 ;  /* 0x0001606001007387 */ /* 0x0001e80000100800 */
[----:B------:R1:W-:Y:S01]  /*f380*/  STL [R1+0x18], R97 ;  /* 0x0000186101007387 */ /* 0x0003e20000100800 */
[----:B0-----:R-:W-:-:S03]  /*f390*/  IMAD.MOV.U32 R96, RZ, RZ, R180 ;  /* 0x000000ffff607224 */ /* 0x001fc600078e00b4 */
[----:B------:R-:W3:Y:S01]  /*f3a0*/  LDL.LU R180, [R1+0x218] ;  /* 0x0002180001b47983 */ /* 0x000ee20000300800 */
[----:B-1----:R-:W-:-:S05]  /*f3b0*/  IMAD.MOV.U32 R97, RZ, RZ, R98 ;  /* 0x000000ffff617224 */ /* 0x002fca00078e0062 */
        /* <DEDUP_REMOVED lines=12> */
[----:B------:R-:W2:Y:S04]  /*f480*/  LDL.LU R174, [R1+0x214] ;  /* 0x0002140001ae7983 */ /* 0x000ea80000300800 */
[-C--:B------:R-:W-:Y:S01]  /*f490*/  LOP3.LUT R97, R97, R96.reuse, RZ, 0x3c, !PT ;  /* 0x0000006061617212 */ /* 0x080fe200078e3cff */
[----:B------:R-:W-:Y:S01]  /*f4a0*/  IMAD.MOV.U32 R169, RZ, RZ, R99 ;  /* 0x000000ffffa97224 */ /* 0x000fe200078e0063 */
[----:B------:R-:W2:Y:S02]  /*f4b0*/  LDL.LU R175, [R1+0x210] ;  /* 0x0002100001af7983 */ /* 0x000ea40000300800 */
[----:B------:R-:W-:Y:S01]  /*f4c0*/  LOP3.LUT R96, R97, R96, RZ, 0x3c, !PT ;  /* 0x0000006061607212 */ /* 0x000fe200078e3cff */
[----:B----4-:R-:W-:-:S02]  /*f4d0*/  IMAD.MOV.U32 R98, RZ, RZ, R132 ;  /* 0x000000ffff627224 */ /* 0x010fc400078e0084 */
[----:B------:R-:W-:Y:S01]  /*f4e0*/  IMAD.MOV.U32 R99, RZ, RZ, R170 ;  /* 0x000000ffff637224 */ /* 0x000fe200078e00aa */
[----:B------:R-:W-:Y:S01]  /*f4f0*/  LOP3.LUT R97, R97, R96, RZ, 0x3c, !PT ;  /* 0x0000006061617212 */ /* 0x000fe200078e3cff */
[----:B------:R-:W4:Y:S02]  /*f500*/  LDL.LU R132, [R1+0x20c] ;  /* 0x00020c0001847983 */ /* 0x000f240000300800 */
[----:B------:R-:W-:-:S04]  /*f510*/  IMAD.WIDE R98, R6, 0x2, R98 ;  /* 0x0000000206627825 */ /* 0x000fc800078e0262 */
[----:B------:R-:W-:Y:S01]  /*f520*/  IMAD.WIDE R96, R6, 0x2, R96 ;  /* 0x0000000206607825 */ /* 0x000fe200078e0260 */
[----:B------:R-:W-:Y:S04]  /*f530*/  STL [R1+0x24], R98 ;  /* 0x0000246201007387 */ /* 0x000fe80000100800 */
[----:B------:R0:W-:Y:S04]  /*f540*/  STL [R1+0x168], R96 ;  /* 0x0001686001007387 */ /* 0x0001e80000100800 */
[----:B------:R1:W-:Y:S01]  /*f550*/  STL [R1+0x28], R97 ;  /* 0x0000286101007387 */ /* 0x0003e20000100800 */
[----:B0-----:R-:W-:-:S02]  /*f560*/  IMAD.MOV.U32 R96, RZ, RZ, R176 ;  /* 0x000000ffff607224 */ /* 0x001fc400078e00b0 */
[----:B-1----:R-:W-:Y:S01]  /*f570*/  IMAD.MOV.U32 R97, RZ, RZ, R183 ;  /* 0x000000ffff617224 */ /* 0x002fe200078e00b7 */
[----:B------:R-:W2:Y:S04]  /*f580*/  LDL.LU R176, [R1+0x208] ;  /* 0x0002080001b07983 */ /* 0x000ea80000300800 */
[-C--:B------:R-:W-:Y:S01]  /*f590*/  LOP3.LUT R97, R97, R96.reuse, RZ, 0x3c, !PT ;  /* 0x0000006061617212 */ /* 0x080fe200078e3cff */
[----:B------:R-:W-:Y:S01]  /*f5a0*/  IMAD.MOV.U32 R170, RZ, RZ, R99 ;  /* 0x000000ffffaa7224 */ /* 0x000fe200078e0063 */
[----:B------:R-:W2:Y:S02]  /*f5b0*/  LDL.LU R183, [R1+0x204] ;  /* 0x0002040001b77983 */ /* 0x000ea40000300800 */
[----:B------:R-:W-:Y:S01]  /*f5c0*/  LOP3.LUT R96, R97, R96, RZ, 0x3c, !PT ;  /* 0x0000006061607212 */ /* 0x000fe200078e3cff */
[----:B------:R-:W-:-:S02]  /*f5d0*/  IMAD.MOV.U32 R98, RZ, RZ, R177 ;  /* 0x000000ffff627224 */ /* 0x000fc400078e00b1 */
[----:B---3--:R-:W-:Y:S01]  /*f5e0*/  IMAD.MOV.U32 R99, RZ, RZ, R171 ;  /* 0x000000ffff637224 */ /* 0x008fe200078e00ab */
[----:B------:R-:W-:Y:S01]  /*f5f0*/  LOP3.LUT R97, R97, R96, RZ, 0x3c, !PT ;  /* 0x0000006061617212 */ /* 0x000fe200078e3cff */
[----:B------:R-:W3:Y:S02]  /*f600*/  LDL.LU R177, [R1+0x200] ;  /* 0x0002000001b17983 */ /* 0x000ee40000300800 */
[----:B------:R-:W-:-:S04]  /*f610*/  IMAD.WIDE R98, R6, 0x2, R98 ;  /* 0x0000000206627825 */ /* 0x000fc800078e0262 */
[----:B------:R-:W-:Y:S01]  /*f620*/  IMAD.WIDE R96, R6, 0x2, R96 ;  /* 0x0000000206607825 */ /* 0x000fe200078e0260 */
[----:B------:R-:W-:Y:S04]  /*f630*/  STL [R1+0x2c], R98 ;  /* 0x00002c6201007387 */ /* 0x000fe80000100800 */
[----:B------:R0:W-:Y:S04]  /*f640*/  STL [R1+0x16c], R96 ;  /* 0x00016c6001007387 */ /* 0x0001e80000100800 */
[----:B------:R1:W-:Y:S01]  /*f650*/  STL [R1+0x30], R97 ;  /* 0x0000306101007387 */ /* 0x0003e20000100800 */
[----:B0-----:R-:W-:-:S02]  /*f660*/  IMAD.MOV.U32 R96, RZ, RZ, R0 ;  /* 0x000000ffff607224 */ /* 0x001fc400078e0000 */
[----:B-1----:R-:W-:Y:S01]  /*f670*/  IMAD.MOV.U32 R97, RZ, RZ, R178 ;  /* 0x000000ffff617224 */ /* 0x002fe200078e00b2 */
[----:B------:R-:W2:Y:S01]  /*f680*/  LDL.LU R0, [R1+0x1fc] ;  /* 0x0001fc0001007983 */ /* 0x000ea20000300800 */
[----:B------:R-:W-:-:S03]  /*f690*/  IMAD.MOV.U32 R171, RZ, RZ, R99 ;  /* 0x000000ffffab7224 */ /* 0x000fc600078e0063 */
[-C--:B------:R-:W-:Y:S01]  /*f6a0*/  LOP3.LUT R97, R97, R96.reuse, RZ, 0x3c, !PT ;  /* 0x0000006061617212 */ /* 0x080fe200078e3cff */
[----:B------:R-:W-:Y:S01]  /*f6b0*/  IMAD.MOV.U32 R98, RZ, RZ, R184 ;  /* 0x000000ffff627224 */ /* 0x000fe200078e00b8 */
[----:B------:R-:W2:Y:S01]  /*f6c0*/  LDL.LU R178, [R1+0x1f8] ;  /* 0x0001f80001b27983 */ /* 0x000ea20000300800 */
[----:B------:R-:W-:Y:S01]  /*f6d0*/  IMAD.MOV.U32 R99, RZ, RZ, R172 ;  /* 0x000000ffff637224 */ /* 0x000fe200078e00ac */
[C---:B------:R-:W-:Y:S02]  /*f6e0*/  LOP3.LUT R96, R97.reuse, R96, RZ, 0x3c, !PT ;  /* 0x0000006061607212 */ /* 0x040fe400078e3cff */
[----:B------:R-:W2:Y:S01]  /*f6f0*/  LDL.LU R184, [R1+0x1f4] ;  /* 0x0001f40001b87983 */ /* 0x000ea20000300800 */
        /* <DEDUP_REMOVED lines=39> */
[----:B0-----:R-:W-:-:S03]  /*f970*/  IMAD.MOV.U32 R96, RZ, RZ, R119 ;  /* 0x000000ffff607224 */ /* 0x001fc600078e0077 */
[----:B------:R-:W2:Y:S01]  /*f980*/  LDL.LU R119, [R1+0x1dc] ;  /* 0x0001dc0001777983 */ /* 0x000ea20000300800 */
[----:B-1----:R-:W-:Y:S02]  /*f990*/  IMAD.MOV.U32 R97, RZ, RZ, R182 ;  /* 0x000000ffff617224 */ /* 0x002fe400078e00b6 */
[----:B----4-:R-:W-:Y:S01]  /*f9a0*/  IMAD.MOV.U32 R98, RZ, RZ, R132 ;  /* 0x000000ffff627224 */ /* 0x010fe200078e0084 */
[----:B------:R-:W4:Y:S04]  /*f9b0*/  LDL.LU R182, [R1+0x1d8] ;  /* 0x0001d80001b67983 */ /* 0x000f280000300800 */
[----:B------:R-:W4:Y:S01]  /*f9c0*/  LDL.LU R132, [R1+0x1d4] ;  /* 0x0001d40001847983 */ /* 0x000f220000300800 */
[----:B------:R-:W-:Y:S01]  /*f9d0*/  LOP3.LUT R97, R97, R96, RZ, 0x3c, !PT ;  /* 0x0000006061617212 */ /* 0x000fe200078e3cff */
[----:B------:R-:W-:-:S03]  /*f9e0*/  IMAD.MOV.U32 R174, RZ, RZ, R99 ;  /* 0x000000ffffae7224 */ /* 0x000fc600078e0063 */
[----:B------:R-:W-:Y:S01]  /*f9f0*/  LOP3.LUT R96, R97, R96, RZ, 0x3c, !PT ;  /* 0x0000006061607212 */ /* 0x000fe200078e3cff */
[----:B------:R-:W-:-:S03]  /*fa00*/  IMAD.MOV.U32 R99, RZ, RZ, R175 ;  /* 0x000000ffff637224 */ /* 0x000fc600078e00af */
[----:B------:R-:W-:Y:S01]  /*fa10*/  LOP3.LUT R97, R97, R96, RZ, 0x3c, !PT ;  /* 0x0000006061617212 */ /* 0x000fe200078e3cff */
[----:B------:R-:W-:-:S04]  /*fa20*/  IMAD.WIDE R98, R6, 0x2, R98 ;  /* 0x0000000206627825 */ /* 0x000fc800078e0262 */
[----:B------:R-:W-:Y:S01]  /*fa30*/  IMAD.WIDE R96, R6, 0x2, R96 ;  /* 0x0000000206607825 */ /* 0x000fe200078e0260 */
[----:B------:R0:W-:Y:S03]  /*fa40*/  STL [R1+0x4c], R98 ;  /* 0x00004c6201007387 */ /* 0x0001e60000100800 */
[----:B------:R-:W-:Y:S01]  /*fa50*/  IMAD.MOV.U32 R175, RZ, RZ, R99 ;  /* 0x000000ffffaf7224 */ /* 0x000fe200078e0063 */
[----:B------:R1:W-:Y:S04]  /*fa60*/  STL [R1+0x17c], R96 ;  /* 0x00017c6001007387 */ /* 0x0003e80000100800 */
[----:B------:R3:W-:Y:S01]  /*fa70*/  STL [R1+0x50], R97 ;  /* 0x0000506101007387 */ /* 0x0007e20000100800 */
[----:B0-----:R-:W-:-:S02]  /*fa80*/  IMAD.MOV.U32 R98, RZ, RZ, R183 ;  /* 0x000000ffff627224 */ /* 0x001fc400078e00b7 */
[----:B------:R-:W-:Y:S01]  /*fa90*/  IMAD.MOV.U32 R99, RZ, RZ, R176 ;  /* 0x000000ffff637224 */ /* 0x000fe200078e00b0 */
[----:B------:R-:W4:Y:S01]  /*faa0*/  LDL.LU R183, [R1+0x1d0] ;  /* 0x0001d00001b77983 */ /* 0x000f220000300800 */
[----:B-1----:R-:W-:Y:S02]  /*fab0*/  IMAD.MOV.U32 R96, RZ, RZ, R109 ;  /* 0x000000ffff607224 */ /* 0x002fe400078e006d */
[----:B---3--:R-:W-:Y:S02]  /*fac0*/  IMAD.MOV.U32 R97, RZ, RZ, R108 ;  /* 0x000000ffff617224 */ /* 0x008fe400078e006c */
        /* <DEDUP_REMOVED lines=51> */
[----:B-1----:R-:W-:Y:S02]  /*fe00*/  IMAD.MOV.U32 R96, RZ, RZ, R101 ;  /* 0x000000ffff607224 */ /* 0x002fe400078e0065 */
[----:B---3--:R-:W-:-:S04]  /*fe10*/  IMAD.MOV.U32 R97, RZ, RZ, R100 ;  /* 0x000000ffff617224 */ /* 0x008fc800078e0064 */
[----:B------:R-:W-:-:S04]  /*fe20*/  IMAD.WIDE R96, R6, 0x2, R96 ;  /* 0x0000000206607825 */ /* 0x000fc800078e0260 */
[----:B--2---:R-:W-:Y:S02]  /*fe30*/  IMAD.MOV.U32 R98, RZ, RZ, R119 ;  /* 0x000000ffff627224 */ /* 0x004fe400078e0077 */
[----:B------:R-:W2:Y:S02]  /*fe40*/  LDL.LU R119, [R1+0x1bc] ;  /* 0x0001bc0001777983 */ /* 0x000ea40000300800 */
[----:B------:R-:W-:-:S05]  /*fe50*/  IMAD.WIDE R98, R6, 0x2, R98 ;  /* 0x0000000206627825 */ /* 0x000fca00078e0262 */
[----:B------:R4:W-:Y:S04]  /*fe60*/  STL [R1+0x7c], R98 ;  /* 0x00007c6201007387 */ /* 0x0009e80000100800 */
[----:B------:R0:W-:Y:S04]  /*fe70*/  STL [R1+0x194], R96 ;  /* 0x0001946001007387 */ /* 0x0001e80000100800 */
[----:B------:R1:W-:Y:S01]  /*fe80*/  STL [R1+0x80], R97 ;  /* 0x0000806101007387 */ /* 0x0003e20000100800 */
[----:B----4-:R-:W-:-:S03]  /*fe90*/  IMAD.MOV.U32 R98, RZ, RZ, R132 ;  /* 0x000000ffff627224 */ /* 0x010fc600078e0084 */
[----:B------:R-:W3:Y:S01]  /*fea0*/  LDL.LU R132, [R1+0x1b8] ;  /* 0x0001b80001847983 */ /* 0x000ee20000300800 */
[----:B------:R-:W-:Y:S02]  /*feb0*/  IMAD.MOV.U32 R181, RZ, RZ, R99 ;  /* 0x000000ffffb57224 */ /* 0x000fe400078e0063 */
[----:B------:R-:W-:Y:S02]  /*fec0*/  IMAD.MOV.U32 R99, RZ, RZ, R182 ;  /* 0x000000ffff637224 */ /* 0x000fe400078e00b6 */
[----:B0-----:R-:W-:Y:S02]  /*fed0*/  IMAD.MOV.U32 R96, RZ, RZ, R103 ;  /* 0x000000ffff607224 */ /* 0x001fe400078e0067 */
[----:B-1----:R-:W-:Y:S02]  /*fee0*/  IMAD.MOV.U32 R97, RZ, RZ, R102 ;  /* 0x000000ffff617224 */ /* 0x002fe400078e0066 */
        /* <DEDUP_REMOVED lines=8> */
[----:B----4-:R-:W-:Y:S02]  /*ff70*/  IMAD.MOV.U32 R97, RZ, RZ, R120 ;  /* 0x000000ffff617224 */ /* 0x010fe400078e0078 */
[----:B------:R-:W-:Y:S02]  /*ff80*/  IMAD.MOV.U32 R98, RZ, RZ, R0 ;  /* 0x000000ffff627224 */ /* 0x000fe400078e0000 */
[C---:B------:R-:W-:Y:S01]  /*ff90*/  IMAD.WIDE R96, R6.reuse, 0x2, R96 ;  /* 0x0000000206607825 */ /* 0x040fe200078e0260 */
[----:B------:R0:W5:Y:S03]  /*ffa0*/  LDL.LU R0, [R1+0x1b4] ;  /* 0x0001b40001007983 */ /* 0x0001660000300800 */
[----:B------:R-:W-:-:S04]  /*ffb0*/  IMAD.WIDE R98, R6, 0x2, R98 ;  /* 0x0000000206627825 */ /* 0x000fc800078e0262 */
[----:B------:R-:W-:Y:S01]  /*ffc0*/  IMAD.MOV.U32 R183, RZ, RZ, R99 ;  /* 0x000000ffffb77224 */ /* 0x000fe200078e0063 */
[----:B------:R1:W-:Y:S04]  /*ffd0*/  STL [R1+0x8c], R98 ;  /* 0x00008c6201007387 */ /* 0x0003e80000100800 */
[----:B------:R4:W-:Y:S04]  /*ffe0*/  STL [R1+0x19c], R96 ;  /* 0x00019c6001007387 */ /* 0x0009e80000100800 */
[----:B------:R0:W-:Y:S01]  /*fff0*/  STL [R1+0x90], R97 ;  /* 0x0000906101007387 */ /* 0x0001e20000100800 */
[----:B-1----:R-:W-:-:S02]  /*10000*/  IMAD.MOV.U32 R98, RZ, RZ, R128 ;  /* 0x000000ffff627224 */ /* 0x002fc400078e0080 */
[----:B------:R-:W-:Y:S02]  /*10010*/  IMAD.MOV.U32 R99, RZ, RZ, R184 ;  /* 0x000000ffff637224 */ /* 0x000fe400078e00b8 */
[----:B----4-:R-:W-:Y:S02]  /*10020*/  IMAD.MOV.U32 R96, RZ, RZ, R130 ;  /* 0x000000ffff607224 */ /* 0x010fe400078e0082 */
[----:B0-----:R-:W-:Y:S02]  /*10030*/  IMAD.MOV.U32 R97, RZ, RZ, R129 ;  /* 0x000000ffff617224 */ /* 0x001fe400078e0081 */
[----:B------:R-:W-:-:S04]  /*10040*/  IMAD.WIDE R98, R6, 0x2, R98 ;  /* 0x0000000206627825 */ /* 0x000fc800078e0262 */
[----:B------:R-:W-:Y:S01]  /*10050*/  IMAD.WIDE R96, R6, 0x2, R96 ;  /* 0x0000000206607825 */ /* 0x000fe200078e0260 */
[----:B------:R0:W-:Y:S03]  /*10060*/  STL [R1+0x94], R98 ;  /* 0x0000946201007387 */ /* 0x0001e60000100800 */
[----:B------:R-:W-:Y:S01]  /*10070*/  IMAD.MOV.U32 R184, RZ, RZ, R99 ;  /* 0x000000ffffb87224 */ /* 0x000fe200078e0063 */
[----:B------:R1:W-:Y:S04]  /*10080*/  STL [R1+0x1a0], R96 ;  /* 0x0001a06001007387 */ /* 0x0003e80000100800 */
[----:B------:R4:W-:Y:S01]  /*10090*/  STL [R1+0x98], R97 ;  /* 0x0000986101007387 */ /* 0x0009e20000100800 */
[----:B0-----:R-:W-:-:S02]  /*100a0*/  IMAD.MOV.U32 R98, RZ, RZ, R131 ;  /* 0x000000ffff627224 */ /* 0x001fc400078e0083 */
[----:B------:R-:W-:Y:S02]  /*100b0*/  IMAD.MOV.U32 R99, RZ, RZ, R185 ;  /* 0x000000ffff637224 */ /* 0x000fe400078e00b9 */
[----:B-1----:R-:W-:Y:S02]  /*100c0*/  IMAD.MOV.U32 R96, RZ, RZ, R127 ;  /* 0x000000ffff607224 */ /* 0x002fe400078e007f */
[----:B----4-:R-:W-:Y:S02]  /*100d0*/  IMAD.MOV.U32 R97, RZ, RZ, R126 ;  /* 0x000000ffff617224 */ /* 0x010fe400078e007e */
[----:B------:R-:W-:-:S04]  /*100e0*/  IMAD.WIDE R98, R6, 0x2, R98 ;  /* 0x0000000206627825 */ /* 0x000fc800078e0262 */
[----:B------:R-:W-:Y:S01]  /*100f0*/  IMAD.WIDE R96, R6, 0x2, R96 ;  /* 0x0000000206607825 */ /* 0x000fe200078e0260 */
[----:B------:R-:W-:Y:S04]  /*10100*/  STL [R1+0x9c], R98 ;  /* 0x00009c6201007387 */ /* 0x000fe80000100800 */
[----:B------:R0:W-:Y:S04]  /*10110*/  STL [R1+0x1a4], R96 ;  /* 0x0001a46001007387 */ /* 0x0001e80000100800 */
[----:B------:R1:W-:Y:S01]  /*10120*/  STL [R1+0xa0], R97 ;  /* 0x0000a06101007387 */ /* 0x0003e20000100800 */
[----:B0-----:R-:W-:-:S02]  /*10130*/  IMAD.MOV.U32 R96, RZ, RZ, R125 ;  /* 0x000000ffff607224 */ /* 0x001fc400078e007d */
[----:B-1----:R-:W-:-:S04]  /*10140*/  IMAD.MOV.U32 R97, RZ, RZ, R124 ;  /* 0x000000ffff617224 */ /* 0x002fc800078e007c */
[----:B------:R-:W-:-:S05]  /*10150*/  IMAD.WIDE R96, R6, 0x2, R96 ;  /* 0x0000000206607825 */ /* 0x000fca00078e0260 */
[----:B------:R0:W-:Y:S04]  /*10160*/  STL [R1+0x1a8], R96 ;  /* 0x0001a86001007387 */ /* 0x0001e80000100800 */
[----:B------:R0:W-:Y:S01]  /*10170*/  STL [R1+0xa4], R97 ;  /* 0x0000a46101007387 */ /* 0x0001e20000100800 */
[----:B------:R-:W-:Y:S01]  /*10180*/  IMAD.MOV.U32 R100, RZ, RZ, c[0x0][0x188] ;  /* 0x00006200ff647624 */ /* 0x000fe200078e00ff */
[----:B------:R-:W-:-:S03]  /*10190*/  UIADD3 UR4, UR4, -0x40, URZ ;  /* 0xffffffc004047890 */ /* 0x000fc6000fffe03f */
[----:B------:R-:W-:Y:S02]  /*101a0*/  IMAD.SHL.U32 R100, R100, 0x40, RZ ;  /* 0x0000004064647824 */ /* 0x000fe400078e00ff */
[----:B------:R-:W-:-:S04]  /*101b0*/  IMAD.WIDE R18, R6, 0x2, R18 ;  /* 0x0000000206127825 */ /* 0x000fc800078e0212 */
[----:B------:R-:W-:-:S04]  /*101c0*/  IMAD.WIDE R24, R6, 0x2, R24 ;  /* 0x0000000206187825 */ /* 0x000fc800078e0218 */
[----:B------:R-:W-:-:S04]  /*101d0*/  IMAD.WIDE R30, R6, 0x2, R30 ;  /* 0x00000002061e7825 */ /* 0x000fc800078e021e */
[----:B------:R-:W-:Y:S02]  /*101e0*/  IMAD.MOV.U32 R185, RZ, RZ, R99 ;  /* 0x000000ffffb97224 */ /* 0x000fe400078e0063 */
[----:B--2---:R-:W-:Y:S01]  /*101f0*/  IMAD.WIDE R118, R100, 0x2, R118 ;  /* 0x0000000264767825 */ /* 0x004fe200078e0276 */
[----:B---3--:R-:W-:-:S04]  /*10200*/  IADD3 R132, R132, -0x1, RZ ;  /* 0xffffffff84847810 */ /* 0x008fc80007ffe0ff */
[----:B------:R-:W-:Y:S11]  /*10210*/  ISETP.NE.U32.AND P0, PT, R132, RZ, PT ;  /* 0x000000ff8400720c */ /* 0x000ff60003f05070 */
[----:B------:R-:W-:Y:S02]  /*10220*/  @!UPT UIADD3 URZ, URZ, URZ, URZ ;  /* 0x0000003f3f3ff290 */ /* 0x000fe4000fffe03f */
[----:B0-----:R-:W-:Y:S01]  /*10230*/  @!P0 CALL.REL.NOINC `(.L_x_2) ;  /* 0x0000001000008944 */ /* 0x001fe20003c00000 */
[----:B------:R-:W-:Y:S05]  /*10240*/  BRA `(.L_x_3) ;  /* 0xffff8a0000007947 */ /* 0x000fea000383ffff */
.L_x_2:
[----:B------:R-:W-:Y:S02]  /*10250*/  F2FP.PACK_AB R4, R75, R79 ;  /* 0x0000004f4b04723e */ /* 0x000fe400000000ff */
[----:B------:R-:W-:Y:S02]  /*10260*/  F2FP.PACK_AB R8, R74, R78 ;  /* 0x0000004e4a08723e */ /* 0x000fe400000000ff */
[----:B------:R-:W-:Y:S02]  /*10270*/  F2FP.PACK_AB R12, R73, R77 ;  /* 0x0000004d490c723e */ /* 0x000fe400000000ff */
[----:B------:R-:W-:Y:S02]  /*10280*/  F2FP.PACK_AB R16, R87, R91 ;  /* 0x0000005b5710723e */ /* 0x000fe400000000ff */
[----:B------:R-:W-:Y:S02]  /*10290*/  F2FP.PACK_AB R20, R86, R90 ;  /* 0x0000005a5614723e */ /* 0x000fe400000000ff */
[----:B------:R-:W-:-:S02]  /*102a0*/  F2FP.PACK_AB R24, R85, R89 ;  /* 0x000000595518723e */ /* 0x000fc400000000ff */
        /* <DEDUP_REMOVED lines=26> */
.L_x_1:
[----:B0-----:R-:W2:Y:S04]  /*10450*/  LDL.LU R2, [R1+0x1b0] ;  /* 0x0001b00001027983 */ /* 0x001ea80000300800 */
[----:B------:R-:W3:Y:S04]  /*10460*/  LDL.LU R30, [R1+0x1ac] ;  /* 0x0001ac00011e7983 */ /* 0x000ee80000300800 */
[----:B------:R-:W0:Y:S04]  /*10470*/  S2R R32, SR_TID.X ;  /* 0x0000000000207919 */ /* 0x000e280000002100 */
[----:B------:R-:W1:Y:S04]  /*10480*/  S2R R31, SR_TID.X ;  /* 0x00000000001f7919 */ /* 0x000e680000002100 */
[----:B------:R-:W4:Y:S01]  /*10490*/  S2R R33, SR_TID.X ;  /* 0x0000000000217919 */ /* 0x000f220000002100 */
[C---:B0-----:R-:W-:Y:S01]  /*104a0*/  IMAD.SHL.U32 R28, R32.reuse, 0x4, RZ ;  /* 0x00000004201c7824 */ /* 0x041fe200078e00ff */
[----:B-1----:R-:W-:Y:S01]  /*104b0*/  LOP3.LUT R34, R31, 0x3f, RZ, 0xc0, !PT ;  /* 0x0000003f1f227812 */ /* 0x002fe200078ec0ff */
[----:B------:R-:W-:Y:S01]  /*104c0*/  IMAD.SHL.U32 R29, R32, 0x1000, RZ ;  /* 0x00001000201d7824 */ /* 0x000fe200078e00ff */
[----:B----4-:R-:W-:-:S04]  /*104d0*/  LOP3.LUT R33, R33, 0xc0, RZ, 0xc0, !PT ;  /* 0x000000c021217812 */ /* 0x010fc800078ec0ff */
[----:B------:R-:W-:-:S05]  /*104e0*/  LOP3.LUT R29, R29, 0x6000, RZ, 0xc0, !PT ;  /* 0x000060001d1d7812 */ /* 0x000fca00078ec0ff */
[----:B------:R-:W-:Y:S01]  /*104f0*/  IMAD R29, R34, 0x10, R29 ;  /* 0x00000010221d7824 */ /* 0x000fe200078e021d */
[----:B------:R-:W-:Y:S01]  /*10500*/  BAR.SYNC.DEFER_BLOCKING 0x0 ;  /* 0x0000000000007b1d */ /* 0x000fe20000010000 */
[----:B--2---:R-:W-:Y:S01]  /*10510*/  LOP3.LUT R3, R2, 0x1c60, RZ, 0xc0, !PT ;  /* 0x00001c6002037812 */ /* 0x004fe200078ec0ff */
[----:B------:R-:W-:-:S03]  /*10520*/  IMAD.SHL.U32 R2, R32, 0x400, RZ ;  /* 0x0000040020027824 */ /* 0x000fc600078e00ff */
[----:B------:R-:W-:Y:S02]  /*10530*/  LOP3.LUT R3, R3, 0x70, R28, 0x78, !PT ;  /* 0x0000007003037812 */ /* 0x000fe400078e781c */
[----:B------:R-:W-:-:S05]  /*10540*/  LOP3.LUT R2, R2, 0x6000, RZ, 0xc0, !PT ;  /* 0x0000600002027812 */ /* 0x000fca00078ec0ff */
[----:B------:R-:W-:-:S05]  /*10550*/  IMAD.IADD R31, R2, 0x1, R3 ;  /* 0x00000001021f7824 */ /* 0x000fca00078e0203 */
[----:B------:R-:W-:Y:S04]  /*10560*/  STS.128 [R31], R84 ;  /* 0x000000541f007388 */ /* 0x000fe80000000c00 */
[----:B------:R-:W-:Y:S04]  /*10570*/  STS.128 [R31+0x200], R24 ;  /* 0x000200181f007388 */ /* 0x000fe80000000c00 */
[----:B------:R-:W-:Y:S04]  /*10580*/  STS.128 [R31+0x80], R20 ;  /* 0x000080141f007388 */ /* 0x000fe80000000c00 */
[----:B------:R-:W-:Y:S04]  /*10590*/  STS.128 [R31+0x280], R16 ;  /* 0x000280101f007388 */ /* 0x000fe80000000c00 */
[----:B------:R-:W-:Y:S04]  /*105a0*/  STS.128 [R31+0x100], R72 ;  /* 0x000100481f007388 */ /* 0x000fe80000000c00 */
[----:B------:R-:W-:Y:S04]  /*105b0*/  STS.128 [R31+0x300], R12 ;  /* 0x0003000c1f007388 */ /* 0x000fe80000000c00 */
[----:B------:R-:W-:Y:S04]  /*105c0*/  STS.128 [R31+0x180], R8 ;  /* 0x000180081f007388 */ /* 0x000fe80000000c00 */
[----:B------:R0:W-:Y:S01]  /*105d0*/  STS.128 [R31+0x380], R4 ;  /* 0x000380041f007388 */ /* 0x0001e20000000c00 */
[----:B------:R-:W-:-:S04]  /*105e0*/  SHF.R.U32.HI R2, RZ, 0x1, R33 ;  /* 0x00000001ff027819 */ /* 0x000fc80000011621 */
[----:B------:R-:W-:Y:S01]  /*105f0*/  LOP3.LUT R70, R29, R2, RZ, 0x3c, !PT ;  /* 0x000000021d467212 */ /* 0x000fe200078e3cff */
[----:B------:R-:W-:Y:S01]  /*10600*/  BAR.SYNC.DEFER_BLOCKING 0x0 ;  /* 0x0000000000007b1d */ /* 0x000fe20000010000 */
[----:B------:R-:W-:-:S04]  /*10610*/  SHF.R.U32.HI R32, RZ, 0x5, R32 ;  /* 0x00000005ff207819 */ /* 0x000fc80000011620 */
[----:B------:R-:W-:Y:S02]  /*10620*/  SGXT.U32 R32, R32, 0x3 ;  /* 0x000000032020781a */ /* 0x000fe40000000000 */
[C---:B---3--:R-:W-:Y:S01]  /*10630*/  ISETP.GE.AND P0, PT, R30.reuse, c[0x0][0x178], PT ;  /* 0x00005e001e007a0c */ /* 0x048fe20003f06270 */
[----:B------:R-:W-:Y:S01]  /*10640*/  IMAD R30, R30, c[0x0][0x194], RZ ;  /* 0x000065001e1e7a24 */ /* 0x000fe200078e02ff */
[----:B------:R-:W1:Y:S04]  /*10650*/  LDS.128 R24, [R70] ;  /* 0x0000000046187984 */ /* 0x000e680000000c00 */
[----:B------:R-:W2:Y:S01]  /*10660*/  LDS.128 R8, [R70+0x400] ;  /* 0x0004000046087984 */ /* 0x000ea20000000c00 */
[----:B-----5:R-:W-:-:S03]  /*10670*/  LOP3.LUT R2, R0, R32, RZ, 0xfc, !PT ;  /* 0x0000002000027212 */ /* 0x020fc600078efcff */
[----:B------:R-:W3:Y:S04]  /*10680*/  LDS.128 R20, [R70+0x800] ;  /* 0x0008000046147984 */ /* 0x000ee80000000c00 */
[----:B------:R-:W4:Y:S04]  /*10690*/  LDS.128 R16, [R70+0xc00] ;  /* 0x000c000046107984 */ /* 0x000f280000000c00 */
[----:B------:R-:W1:Y:S01]  /*106a0*/  LDS.128 R4, [R70+0x1000] ;  /* 0x0010000046047984 */ /* 0x000e620000000c00 */
[----:B------:R-:W-:Y:S01]  /*106b0*/  LOP3.LUT R3, R0, 0x8, R32, 0xfe, !PT ;  /* 0x0000000800037812 */ /* 0x000fe200078efe20 */
[----:B------:R-:W-:Y:S01]  /*106c0*/  IMAD R63, R2, c[0x0][0x198], RZ ;  /* 0x00006600023f7a24 */ /* 0x000fe200078e02ff */
[----:B------:R-:W-:Y:S01]  /*106d0*/  LEA R36, P2, R30, c[0x0][0x170], 0x1 ;  /* 0x00005c001e247a11 */ /* 0x000fe200078408ff */
[----:B------:R-:W1:Y:S01]  /*106e0*/  LDS.128 R12, [R70+0x1400] ;  /* 0x00140000460c7984 */ /* 0x000e620000000c00 */
[----:B------:R-:W-:Y:S01]  /*106f0*/  ISETP.LT.AND P1, PT, R2, c[0x0][0x17c], !P0 ;  /* 0x00005f0002007a0c */ /* 0x000fe20004721270 */
[----:B0-----:R-:W-:Y:S01]  /*10700*/  IMAD R31, R3, c[0x0][0x198], RZ ;  /* 0x00006600031f7a24 */ /* 0x001fe200078e02ff */
[----:B------:R-:W-:-:S02]  /*10710*/  LEA.HI.X.SX32 R2, R30, c[0x0][0x174], 0x1, P2 ;  /* 0x00005d001e027a11 */ /* 0x000fc400010f0eff */
[C---:B------:R-:W-:Y:S02]  /*10720*/  LEA R54, P2, R63.reuse, R36, 0x1 ;  /* 0x000000243f367211 */ /* 0x040fe400078408ff */
[C-C-:B------:R-:W-:Y:S02]  /*10730*/  LOP3.LUT R29, R0.reuse, 0x10, R32.reuse, 0xfe, !PT ;  /* 0x00000010001d7812 */ /* 0x140fe400078efe20 */
[----:B------:R-:W-:Y:S02]  /*10740*/  LOP3.LUT R28, R0, 0x18, R32, 0xfe, !PT ;  /* 0x00000018001c7812 */ /* 0x000fe400078efe20 */
[----:B------:R-:W-:Y:S02]  /*10750*/  LEA.HI.X.SX32 R55, R63, R2, 0x1, P2 ;  /* 0x000000023f377211 */ /* 0x000fe400010f0eff */
[----:B------:R-:W-:Y:S02]  /*10760*/  LEA R56, P2, R31, R36, 0x1 ;  /* 0x000000241f387211 */ /* 0x000fe400078408ff */
[----:B------:R-:W-:-:S02]  /*10770*/  ISETP.LT.AND P5, PT, R3, c[0x0][0x17c], !P0 ;  /* 0x00005f0003007a0c */ /* 0x000fc400047a1270 */
[C-C-:B------:R-:W-:Y:S02]  /*10780*/  LOP3.LUT R59, R0.reuse, 0x20, R32.reuse, 0xfe, !PT ;  /* 0x00000020003b7812 */ /* 0x140fe400078efe20 */
[C-C-:B------:R-:W-:Y:S02]  /*10790*/  LOP3.LUT R60, R0.reuse, 0x28, R32.reuse, 0xfe, !PT ;  /* 0x00000028003c7812 */ /* 0x140fe400078efe20 */
[C-C-:B------:R-:W-:Y:S02]  /*107a0*/  LOP3.LUT R62, R0.reuse, 0x30, R32.reuse, 0xfe, !PT ;  /* 0x00000030003e7812 */ /* 0x140fe400078efe20 */
[C-C-:B------:R-:W-:Y:S02]  /*107b0*/  LOP3.LUT R44, R0.reuse, 0x38, R32.reuse, 0xfe, !PT ;  /* 0x00000038002c7812 */ /* 0x140fe400078efe20 */
[C-C-:B------:R-:W-:Y:S02]  /*107c0*/  LOP3.LUT R105, R0.reuse, 0x40, R32.reuse, 0xfe, !PT ;  /* 0x0000004000697812 */ /* 0x140fe400078efe20 */
[----:B------:R-:W-:-:S02]  /*107d0*/  LOP3.LUT R104, R0, 0x48, R32, 0xfe, !PT ;  /* 0x0000004800687812 */ /* 0x000fc400078efe20 */
        /* <DEDUP_REMOVED lines=52> */
[C-C-:B------:R-:W-:Y:S01]  /*10b20*/  LOP3.LUT R3, R0.reuse, 0x1f0, R32.reuse, 0xfe, !PT ;  /* 0x000001f000037812 */ /* 0x140fe200078efe20 */
[C---:B------:R-:W-:Y:S01]  /*10b30*/  IMAD R61, R29.reuse, c[0x0][0x198], RZ ;  /* 0x000066001d3d7a24 */ /* 0x040fe200078e02ff */
[----:B------:R-:W-:Y:S01]  /*10b40*/  LOP3.LUT R0, R0, 0x1f8, R32, 0xfe, !PT ;  /* 0x000001f800007812 */ /* 0x000fe200078efe20 */
[----:B------:R-:W-:Y:S01]  /*10b50*/  IMAD R71, R28, c[0x0][0x198], RZ ;  /* 0x000066001c477a24 */ /* 0x000fe200078e02ff */
[----:B------:R-:W-:Y:S01]  /*10b60*/  ISETP.LT.AND P3, PT, R29, c[0x0][0x17c], !P0 ;  /* 0x00005f001d007a0c */ /* 0x000fe20004761270 */
[----:B------:R-:W0:Y:S01]  /*10b70*/  LDS.128 R32, [R70+0x1800] ;  /* 0x0018000046207984 */ /* 0x000e220000000c00 */
[----:B------:R-:W-:-:S02]  /*10b80*/  LEA.HI.X.SX32 R57, R31, R2, 0x1, P2 ;  /* 0x000000021f397211 */ /* 0x000fc400010f0eff */
[----:B------:R-:W-:Y:S02]  /*10b90*/  ISETP.LT.AND P4, PT, R28, c[0x0][0x17c], !P0 ;  /* 0x00005f001c007a0c */ /* 0x000fe40004781270 */
[----:B------:R-:W0:Y:S01]  /*10ba0*/  LDS.128 R28, [R70+0x1c00] ;  /* 0x001c0000461c7984 */ /* 0x000e220000000c00 */
[----:B------:R-:W-:-:S03]  /*10bb0*/  IMAD R73, R59, c[0x0][0x198], RZ ;  /* 0x000066003b497a24 */ /* 0x000fc600078e02ff */
[----:B-1----:R1:W-:Y:S01]  /*10bc0*/  @P1 STG.E.U16 [R54.64], R24 ;  /* 0x0000001836001986 */ /* 0x0023e2000c101506 */
[----:B------:R-:W-:Y:S02]  /*10bd0*/  LEA R58, P1, R61, R36, 0x1 ;  /* 0x000000243d3a7211 */ /* 0x000fe400078208ff */
[----:B------:R-:W-:Y:S01]  /*10be0*/  ISETP.LT.AND P2, PT, R59, c[0x0][0x17c], !P0 ;  /* 0x00005f003b007a0c */ /* 0x000fe20004741270 */
[----:B--2---:R2:W-:Y:S01]  /*10bf0*/  @P5 STG.E.U16 [R56.64], R8 ;  /* 0x0000000838005986 */ /* 0x0045e2000c101506 */
[----:B------:R-:W-:Y:S01]  /*10c00*/  LEA.HI.X.SX32 R59, R61, R2, 0x1, P1 ;  /* 0x000000023d3b7211 */ /* 0x000fe200008f0eff */
[C---:B------:R-:W-:Y:S01]  /*10c10*/  IMAD R75, R60.reuse, c[0x0][0x198], RZ ;  /* 0x000066003c4b7a24 */ /* 0x040fe200078e02ff */
[----:B------:R-:W-:Y:S02]  /*10c20*/  ISETP.LT.AND P1, PT, R60, c[0x0][0x17c], !P0 ;  /* 0x00005f003c007a0c */ /* 0x000fe40004721270 */
[-C--:B------:R-:W-:Y:S02]  /*10c30*/  LEA R60, P6, R73, R36.reuse, 0x1 ;  /* 0x00000024493c7211 */ /* 0x080fe400078c08ff */
[----:B-1----:R-:W-:-:S02]  /*10c40*/  LEA R54, P5, R71, R36, 0x1 ;  /* 0x0000002447367211 */ /* 0x002fc400078a08ff */
[-C--:B------:R-:W-:Y:S02]  /*10c50*/  LEA.HI.X.SX32 R61, R73, R2.reuse, 0x1, P6 ;  /* 0x00000002493d7211 */ /* 0x080fe400030f0eff */
[----:B------:R-:W-:Y:S01]  /*10c60*/  LEA.HI.X.SX32 R55, R71, R2, 0x1, P5 ;  /* 0x0000000247377211 */ /* 0x000fe200028f0eff */
[----:B---3--:R-:W-:Y:S01]  /*10c70*/  @P3 STG.E.U16 [R58.64], R20 ;  /* 0x000000143a003986 */ /* 0x008fe2000c101506 */
[C---:B--2---:R-:W-:Y:S01]  /*10c80*/  LEA R56, P3, R75.reuse, R36, 0x1 ;  /* 0x000000244b387211 */ /* 0x044fe200078608ff */
[C---:B------:R-:W-:Y:S02]  /*10c90*/  IMAD R73, R44.reuse, c[0x0][0x198], RZ ;  /* 0x000066002c497a24 */ /* 0x040fe400078e02ff */
[----:B----4-:R1:W-:Y:S04]  /*10ca0*/  @P4 STG.E.U16 [R54.64], R16 ;  /* 0x0000001036004986 */ /* 0x0103e8000c101506 */
[----:B------:R-:W-:Y:S01]  /*10cb0*/  @P2 STG.E.U16 [R60.64], R4 ;  /* 0x000000043c002986 */ /* 0x000fe2000c101506 */
[----:B------:R-:W-:Y:S01]  /*10cc0*/  ISETP.LT.AND P2, PT, R44, c[0x0][0x17c], !P0 ;  /* 0x00005f002c007a0c */ /* 0x000fe20004741270 */
[----:B------:R-:W-:Y:S01]  /*10cd0*/  IMAD.MOV.U32 R44, RZ, RZ, c[0x0][0x198] ;  /* 0x00006600ff2c7624 */ /* 0x000fe200078e00ff */
[C---:B------:R-:W-:Y:S01]  /*10ce0*/  ISETP.LT.AND P4, PT, R62.reuse, c[0x0][0x17c], !P0 ;  /* 0x00005f003e007a0c */ /* 0x040fe20004781270 */
[----:B------:R-:W-:Y:S01]  /*10cf0*/  IMAD R71, R62, c[0x0][0x198], RZ ;  /* 0x000066003e477a24 */ /* 0x000fe200078e02ff */
[----:B------:R-:W-:-:S02]  /*10d00*/  LEA.HI.X.SX32 R57, R75, R2, 0x1, P3 ;  /* 0x000000024b397211 */ /* 0x000fc400018f0eff */
[-C--:B------:R-:W-:Y:S01]  /*10d10*/  LEA R62, P6, R73, R36.reuse, 0x1 ;  /* 0x00000024493e7211 */ /* 0x080fe200078c08ff */
[C---:B-1----:R-:W-:Y:S01]  /*10d20*/  IMAD R55, R44.reuse, 0x40, R63 ;  /* 0x000000402c377824 */ /* 0x042fe200078e023f */
[----:B------:R-:W-:Y:S01]  /*10d30*/  LEA R58, P3, R71, R36, 0x1 ;  /* 0x00000024473a7211 */ /* 0x000fe200078608ff */
[----:B------:R1:W-:Y:S01]  /*10d40*/  @P1 STG.E.U16 [R56.64], R12 ;  /* 0x0000000c38001986 */ /* 0x0003e2000c101506 */
[----:B------:R-:W-:Y:S02]  /*10d50*/  LEA.HI.X.SX32 R63, R73, R2, 0x1, P6 ;  /* 0x00000002493f7211 */ /* 0x000fe400030f0eff */
[----:B------:R-:W-:Y:S02]  /*10d60*/  LEA R54, P6, R55, R36, 0x1 ;  /* 0x0000002437367211 */ /* 0x000fe400078c08ff */
[----:B------:R-:W-:Y:S02]  /*10d70*/  ISETP.LT.AND P5, PT, R105, c[0x0][0x17c], !P0 ;  /* 0x00005f0069007a0c */ /* 0x000fe400047a1270 */
[-C--:B------:R-:W-:Y:S01]  /*10d80*/  LEA.HI.X.SX32 R59, R71, R2.reuse, 0x1, P3 ;  /* 0x00000002473b7211 */ /* 0x080fe200018f0eff */
[----:B-1----:R-:W-:Y:S01]  /*10d90*/  IMAD R57, R44, 0x8, R55 ;  /* 0x000000082c397824 */ /* 0x002fe200078e0237 */
[----:B------:R-:W-:-:S03]  /*10da0*/  LEA.HI.X.SX32 R55, R55, R2, 0x1, P6 ;  /* 0x0000000237377211 */ /* 0x000fc600030f0eff */
[----:B------:R-:W-:Y:S01]  /*10db0*/  IMAD R61, R44, 0x8, R57 ;  /* 0x000000082c3d7824 */ /* 0x000fe200078e0239 */
[C---:B------:R-:W-:Y:S01]  /*10dc0*/  LEA R56, P6, R57.reuse, R36, 0x1 ;  /* 0x0000002439387211 */ /* 0x040fe200078c08ff */
[----:B0-----:R0:W-:Y:S01]  /*10dd0*/  @P4 STG.E.U16 [R58.64], R32 ;  /* 0x000000203a004986 */ /* 0x0011e2000c101506 */
[----:B------:R-:W-:Y:S02]  /*10de0*/  PRMT R24, R24, 0x7632, R24 ;  /* 0x0000763218187816 */ /* 0x000fe40000000018 */
[----:B------:R-:W-:Y:S01]  /*10df0*/  LEA.HI.X.SX32 R57, R57, R2, 0x1, P6 ;  /* 0x0000000239397211 */ /* 0x000fe200030f0eff */
[----:B------:R1:W-:Y:S01]  /*10e00*/  @P2 STG.E.U16 [R62.64], R28 ;  /* 0x0000001c3e002986 */ /* 0x0003e2000c101506 */
[----:B------:R-:W-:Y:S02]  /*10e10*/  ISETP.LT.AND P3, PT, R104, c[0x0][0x17c], !P0 ;  /* 0x00005f0068007a0c */ /* 0x000fe40004761270 */
[----:B------:R-:W-:Y:S01]  /*10e20*/  ISETP.LT.AND P1, PT, R103, c[0x0][0x17c], !P0 ;  /* 0x00005f0067007a0c */ /* 0x000fe20004721270 */
[----:B------:R2:W-:Y:S01]  /*10e30*/  @P5 STG.E.U16 [R54.64], R24 ;  /* 0x0000001836005986 */ /* 0x0005e2000c101506 */
[----:B0-----:R-:W-:Y:S01]  /*10e40*/  LEA R58, P6, R61, R36, 0x1 ;  /* 0x000000243d3a7211 */ /* 0x001fe200078c08ff */
[----:B-1----:R-:W-:-:S03]  /*10e50*/  IMAD R63, R44, 0x8, R61 ;  /* 0x000000082c3f7824 */ /* 0x002fc600078e023d */
[----:B------:R-:W-:Y:S02]  /*10e60*/  LEA.HI.X.SX32 R59, R61, R2, 0x1, P6 ;  /* 0x000000023d3b7211 */ /* 0x000fe400030f0eff */
[----:B------:R-:W-:Y:S01]  /*10e70*/  ISETP.LT.AND P4, PT, R102, c[0x0][0x17c], !P0 ;  /* 0x00005f0066007a0c */ /* 0x000fe20004781270 */
[----:B--2---:R-:W-:Y:S01]  /*10e80*/  IMAD R55, R44, 0x8, R63 ;  /* 0x000000082c377824 */ /* 0x004fe200078e023f */
[C---:B------:R-:W-:Y:S02]  /*10e90*/  LEA R60, P6, R63.reuse, R36, 0x1 ;  /* 0x000000243f3c7211 */ /* 0x040fe400078c08ff */
[----:B------:R-:W-:Y:S02]  /*10ea0*/  PRMT R28, R8, 0x7632, R28 ;  /* 0x00007632081c7816 */ /* 0x000fe4000000001c */
[----:B------:R-:W-:Y:S02]  /*10eb0*/  PRMT R20, R20, 0x7632, R20 ;  /* 0x0000763214147816 */ /* 0x000fe40000000014 */
[----:B------:R-:W-:Y:S01]  /*10ec0*/  LEA.HI.X.SX32 R61, R63, R2, 0x1, P6 ;  /* 0x000000023f3d7211 */ /* 0x000fe200030f0eff */
[----:B------:R-:W-:Y:S01]  /*10ed0*/  IMAD R63, R44, 0x8, R55 ;  /* 0x000000082c3f7824 */ /* 0x000fe200078e0237 */
[----:B------:R-:W-:Y:S01]  /*10ee0*/  LEA R54, P6, R55, R36, 0x1 ;  /* 0x0000002437367211 */ /* 0x000fe200078c08ff */
[----:B------:R0:W-:Y:S01]  /*10ef0*/  @P3 STG.E.U16 [R56.64], R28 ;  /* 0x0000001c38003986 */ /* 0x0001e2000c101506 */
[----:B------:R-:W-:-:S02]  /*10f00*/  PRMT R16, R16, 0x7632, R16 ;  /* 0x0000763210107816 */ /* 0x000fc40000000010 */
[----:B------:R-:W-:Y:S01]  /*10f10*/  LEA.HI.X.SX32 R55, R55, R2, 0x1, P6 ;  /* 0x0000000237377211 */ /* 0x000fe200030f0eff */
[----:B------:R1:W-:Y:S01]  /*10f20*/  @P1 STG.E.U16 [R58.64], R20 ;  /* 0x000000143a001986 */ /* 0x0003e2000c101506 */
[----:B------:R-:W-:Y:S02]  /*10f30*/  ISETP.LT.AND P2, PT, R101, c[0x0][0x17c], !P0 ;  /* 0x00005f0065007a0c */ /* 0x000fe40004741270 */
[----:B------:R-:W-:Y:S01]  /*10f40*/  ISETP.LT.AND P5, PT, R100, c[0x0][0x17c], !P0 ;  /* 0x00005f0064007a0c */ /* 0x000fe200047a1270 */
[----:B------:R2:W-:Y:S01]  /*10f50*/  @P4 STG.E.U16 [R60.64], R16 ;  /* 0x000000103c004986 */ /* 0x0005e2000c101506 */
[----:B0-----:R-:W-:Y:S01]  /*10f60*/  LEA R56, P6, R63, R36, 0x1 ;  /* 0x000000243f387211 */ /* 0x001fe200078c08ff */
[----:B-1----:R-:W-:-:S03]  /*10f70*/  IMAD R59, R44, 0x8, R63 ;  /* 0x000000082c3b7824 */ /* 0x002fc600078e023f */
[----:B------:R-:W-:Y:S01]  /*10f80*/  LEA.HI.X.SX32 R57, R63, R2, 0x1, P6 ;  /* 0x000000023f397211 */ /* 0x000fe200030f0eff */
[----:B--2---:R-:W-:Y:S01]  /*10f90*/  IMAD R61, R44, 0x8, R59 ;  /* 0x000000082c3d7824 */ /* 0x004fe200078e023b */
[C---:B------:R-:W-:Y:S02]  /*10fa0*/  LEA R58, P6, R59.reuse, R36, 0x1 ;  /* 0x000000243b3a7211 */ /* 0x040fe400078c08ff */
[----:B------:R-:W-:Y:S01]  /*10fb0*/  PRMT R4, R4, 0x7632, R4 ;  /* 0x0000763204047816 */ /* 0x000fe20000000004 */
[----:B------:R-:W-:Y:S01]  /*10fc0*/  IMAD R63, R44, 0x8, R61 ;  /* 0x000000082c3f7824 */ /* 0x000fe200078e023d */
[----:B------:R-:W-:Y:S02]  /*10fd0*/  PRMT R28, R12, 0x7632, R28 ;  /* 0x000076320c1c7816 */ /* 0x000fe4000000001c */
[----:B------:R-:W-:Y:S02]  /*10fe0*/  LEA.HI.X.SX32 R59, R59, R2, 0x1, P6 ;  /* 0x000000023b3b7211 */ /* 0x000fe400030f0eff */
[----:B------:R-:W-:-:S02]  /*10ff0*/  LEA R60, P6, R61, R36, 0x1 ;  /* 0x000000243d3c7211 */ /* 0x000fc400078c08ff */
[----:B------:R-:W-:Y:S01]  /*11000*/  ISETP.LT.AND P3, PT, R99, c[0x0][0x17c], !P0 ;  /* 0x00005f0063007a0c */ /* 0x000fe20004761270 */
[----:B------:R0:W-:Y:S01]  /*11010*/  @P2 STG.E.U16 [R54.64], R4 ;  /* 0x0000000436002986 */ /* 0x0001e2000c101506 */
[----:B------:R-:W-:-:S03]  /*11020*/  LEA.HI.X.SX32 R61, R61, R2, 0x1, P6 ;  /* 0x000000023d3d7211 */ /* 0x000fc600030f0eff */
[----:B------:R1:W-:Y:S01]  /*11030*/  @P5 STG.E.U16 [R56.64], R28 ;  /* 0x0000001c38005986 */ /* 0x0003e2000c101506 */
[----:B------:R-:W-:Y:S02]  /*11040*/  ISETP.LT.AND P1, PT, R98, c[0x0][0x17c], !P0 ;  /* 0x00005f0062007a0c */ /* 0x000fe40004721270 */
[----:B------:R-:W-:Y:S02]  /*11050*/  PRMT R32, R32, 0x7632, R32 ;  /* 0x0000763220207816 */ /* 0x000fe40000000020 */
[----:B0-----:R-:W-:Y:S01]  /*11060*/  LEA R54, P6, R63, R36, 0x1 ;  /* 0x000000243f367211 */ /* 0x001fe200078c08ff */
[----:B-1----:R-:W-:-:S03]  /*11070*/  IMAD R57, R44, 0x8, R63 ;  /* 0x000000082c397824 */ /* 0x002fc600078e023f */
[----:B------:R-:W-:Y:S02]  /*11080*/  LEA.HI.X.SX32 R55, R63, R2, 0x1, P6 ;  /* 0x000000023f377211 */ /* 0x000fe400030f0eff */
[----:B------:R-:W-:Y:S01]  /*11090*/  ISETP.LT.AND P4, PT, R97, c[0x0][0x17c], !P0 ;  /* 0x00005f0061007a0c */ /* 0x000fe20004781270 */
[----:B------:R-:W-:Y:S01]  /*110a0*/  IMAD R63, R44, 0x8, R57 ;  /* 0x000000082c3f7824 */ /* 0x000fe200078e0239 */
[C---:B------:R-:W-:Y:S01]  /*110b0*/  LEA R56, P6, R57.reuse, R36, 0x1 ;  /* 0x0000002439387211 */ /* 0x040fe200078c08ff */
[----:B------:R0:W-:Y:S01]  /*110c0*/  @P3 STG.E.U16 [R58.64], R32 ;  /* 0x000000203a003986 */ /* 0x0001e2000c101506 */
[----:B------:R-:W-:Y:S01]  /*110d0*/  PRMT R4, R28, 0x7632, R4 ;  /* 0x000076321c047816 */ /* 0x000fe20000000004 */
[----:B------:R-:W-:Y:S01]  /*110e0*/  IMAD R71, R44, 0x8, R63 ;  /* 0x000000082c477824 */ /* 0x000fe200078e023f */
[----:B------:R-:W-:Y:S02]  /*110f0*/  LEA.HI.X.SX32 R57, R57, R2, 0x1, P6 ;  /* 0x0000000239397211 */ /* 0x000fe400030f0eff */
[----:B------:R-:W-:Y:S01]  /*11100*/  ISETP.LT.AND P2, PT, R96, c[0x0][0x17c], !P0 ;  /* 0x00005f0060007a0c */ /* 0x000fe20004741270 */
[----:B------:R1:W-:Y:S01]  /*11110*/  @P1 STG.E.U16 [R60.64], R4 ;  /* 0x000000043c001986 */ /* 0x0003e2000c101506 */
[----:B0-----:R-:W-:-:S02]  /*11120*/  LEA R58, P6, R63, R36, 0x1 ;  /* 0x000000243f3a7211 */ /* 0x001fc400078c08ff */
[----:B------:R-:W-:Y:S02]  /*11130*/  ISETP.LT.AND P5, PT, R95, c[0x0][0x17c], !P0 ;  /* 0x00005f005f007a0c */ /* 0x000fe400047a1270 */
[----:B------:R-:W-:Y:S01]  /*11140*/  LEA.HI.X.SX32 R59, R63, R2, 0x1, P6 ;  /* 0x000000023f3b7211 */ /* 0x000fe200030f0eff */
[----:B------:R-:W-:Y:S01]  /*11150*/  IMAD R63, R44, 0x8, R71 ;  /* 0x000000082c3f7824 */ /* 0x000fe200078e0247 */
[C---:B-1----:R-:W-:Y:S01]  /*11160*/  LEA R60, P6, R71.reuse, R36, 0x1 ;  /* 0x00000024473c7211 */ /* 0x042fe200078c08ff */
[----:B------:R0:W-:Y:S01]  /*11170*/  @P4 STG.E.U16 [R54.64], R25 ;  /* 0x0000001936004986 */ /* 0x0001e2000c101506 */
[----:B------:R-:W-:Y:S02]  /*11180*/  ISETP.LT.AND P3, PT, R94, c[0x0][0x17c], !P0 ;  /* 0x00005f005e007a0c */ /* 0x000fe40004761270 */
[----:B------:R-:W-:Y:S01]  /*11190*/  LEA.HI.X.SX32 R61, R71, R2, 0x1, P6 ;  /* 0x00000002473d7211 */ /* 0x000fe200030f0eff */
[----:B------:R-:W-:Y:S01]  /*111a0*/  IMAD R71, R44, 0x8, R63 ;  /* 0x000000082c477824 */ /* 0x000fe200078e023f */
[----:B------:R1:W-:Y:S01]  /*111b0*/  @P2 STG.E.U16 [R56.64], R9 ;  /* 0x0000000938002986 */ /* 0x0003e2000c101506 */
[----:B------:R-:W-:-:S02]  /*111c0*/  ISETP.LT.AND P1, PT, R93, c[0x0][0x17c], !P0 ;  /* 0x00005f005d007a0c */ /* 0x000fc40004721270 */
[----:B0-----:R-:W-:-:S04]  /*111d0*/  LEA R54, P6, R63, R36, 0x1 ;  /* 0x000000243f367211 */ /* 0x001fc800078c08ff */
[----:B------:R-:W-:Y:S01]  /*111e0*/  LEA.HI.X.SX32 R55, R63, R2, 0x1, P6 ;  /* 0x000000023f377211 */ /* 0x000fe200030f0eff */
[C---:B------:R-:W-:Y:S01]  /*111f0*/  IMAD R63, R44.reuse, 0x8, R71 ;  /* 0x000000082c3f7824 */ /* 0x040fe200078e0247 */
[C---:B-1----:R-:W-:Y:S01]  /*11200*/  LEA R56, P6, R71.reuse, R36, 0x1 ;  /* 0x0000002447387211 */ /* 0x042fe200078c08ff */
[----:B------:R0:W-:Y:S03]  /*11210*/  @P5 STG.E.U16 [R58.64], R21 ;  /* 0x000000153a005986 */ /* 0x0001e6000c101506 */
[----:B------:R-:W-:Y:S01]  /*11220*/  LEA.HI.X.SX32 R57, R71, R2, 0x1, P6 ;  /* 0x0000000247397211 */ /* 0x000fe200030f0eff */
[----:B------:R-:W-:Y:S01]  /*11230*/  IMAD R71, R44, 0x8, R63 ;  /* 0x000000082c477824 */ /* 0x000fe200078e023f */
[----:B------:R1:W-:Y:S01]  /*11240*/  @P3 STG.E.U16 [R60.64], R17 ;  /* 0x000000113c003986 */ /* 0x0003e2000c101506 */
[----:B------:R-:W-:Y:S02]  /*11250*/  ISETP.LT.AND P4, PT, R92, c[0x0][0x17c], !P0 ;  /* 0x00005f005c007a0c */ /* 0x000fe40004781270 */
[----:B0-----:R-:W-:-:S04]  /*11260*/  LEA R58, P6, R63, R36, 0x1 ;  /* 0x000000243f3a7211 */ /* 0x001fc800078c08ff */
[----:B------:R-:W-:Y:S01]  /*11270*/  LEA.HI.X.SX32 R59, R63, R2, 0x1, P6 ;  /* 0x000000023f3b7211 */ /* 0x000fe200030f0eff */
[C---:B------:R-:W-:Y:S01]  /*11280*/  IMAD R63, R44.reuse, 0x8, R71 ;  /* 0x000000082c3f7824 */ /* 0x040fe200078e0247 */
[----:B-1----:R-:W-:Y:S01]  /*11290*/  LEA R60, P6, R71, R36, 0x1 ;  /* 0x00000024473c7211 */ /* 0x002fe200078c08ff */
[----:B------:R0:W-:Y:S01]  /*112a0*/  @P1 STG.E.U16 [R54.64], R5 ;  /* 0x0000000536001986 */ /* 0x0001e2000c101506 */
[----:B------:R-:W-:Y:S02]  /*112b0*/  ISETP.LT.AND P2, PT, R91, c[0x0][0x17c], !P0 ;  /* 0x00005f005b007a0c */ /* 0x000fe40004741270 */
[----:B------:R-:W-:Y:S01]  /*112c0*/  LEA.HI.X.SX32 R61, R71, R2, 0x1, P6 ;  /* 0x00000002473d7211 */ /* 0x000fe200030f0eff */
[----:B------:R-:W-:Y:S01]  /*112d0*/  IMAD R71, R44, 0x8, R63 ;  /* 0x000000082c477824 */ /* 0x000fe200078e023f */
[----:B------:R-:W-:Y:S02]  /*112e0*/  ISETP.LT.AND P5, PT, R90, c[0x0][0x17c], !P0 ;  /* 0x00005f005a007a0c */ /* 0x000fe400047a1270 */
[----:B------:R-:W-:-:S02]  /*112f0*/  PRMT R4, R25, 0x7632, R4 ;  /* 0x0000763219047816 */ /* 0x000fc40000000004 */
[----:B0-----:R-:W-:Y:S01]  /*11300*/  LEA R54, P6, R63, R36, 0x1 ;  /* 0x000000243f367211 */ /* 0x001fe200078c08ff */
[----:B------:R-:W-:Y:S01]  /*11310*/  IMAD R25, R44, 0x8, R71 ;  /* 0x000000082c197824 */ /* 0x000fe200078e0247 */
[----:B------:R-:W-:Y:S02]  /*11320*/  ISETP.LT.AND P3, PT, R89, c[0x0][0x17c], !P0 ;  /* 0x00005f0059007a0c */ /* 0x000fe40004761270 */
[----:B------:R-:W-:Y:S02]  /*11330*/  LEA.HI.X.SX32 R55, R63, R2, 0x1, P6 ;  /* 0x000000023f377211 */ /* 0x000fe400030f0eff */
[----:B------:R-:W-:Y:S02]  /*11340*/  LEA R8, P6, R71, R36, 0x1 ;  /* 0x0000002447087211 */ /* 0x000fe400078c08ff */
[----:B------:R-:W-:Y:S01]  /*11350*/  ISETP.LT.AND P1, PT, R88, c[0x0][0x17c], !P0 ;  /* 0x00005f0058007a0c */ /* 0x000fe20004721270 */
[----:B------:R0:W-:Y:S01]  /*11360*/  @P4 STG.E.U16 [R56.64], R13 ;  /* 0x0000000d38004986 */ /* 0x0001e2000c101506 */
[----:B------:R-:W-:-:S02]  /*11370*/  PRMT R5, R9, 0x7632, R5 ;  /* 0x0000763209057816 */ /* 0x000fc40000000005 */
[----:B------:R-:W-:Y:S02]  /*11380*/  LEA.HI.X.SX32 R9, R71, R2, 0x1, P6 ;  /* 0x0000000247097211 */ /* 0x000fe400030f0eff */
[C---:B------:R-:W-:Y:S01]  /*11390*/  LEA R24, P6, R25.reuse, R36, 0x1 ;  /* 0x0000002419187211 */ /* 0x040fe200078c08ff */
[----:B------:R1:W-:Y:S01]  /*113a0*/  @P2 STG.E.U16 [R58.64], R33 ;  /* 0x000000213a002986 */ /* 0x0003e2000c101506 */
[C---:B0-----:R-:W-:Y:S02]  /*113b0*/  IMAD R57, R44.reuse, 0x8, R25 ;  /* 0x000000082c397824 */ /* 0x041fe400078e0219 */
[----:B------:R-:W-:Y:S01]  /*113c0*/  LEA.HI.X.SX32 R25, R25, R2, 0x1, P6 ;  /* 0x0000000219197211 */ /* 0x000fe200030f0eff */
[----:B------:R-:W-:Y:S01]  /*113d0*/  @P5 STG.E.U16 [R60.64], R29 ;  /* 0x0000001d3c005986 */ /* 0x000fe2000c101506 */
[----:B------:R-:W-:Y:S02]  /*113e0*/  ISETP.LT.AND P4, PT, R87, c[0x0][0x17c], !P0 ;  /* 0x00005f0057007a0c */ /* 0x000fe40004781270 */
[----:B------:R-:W-:Y:S01]  /*113f0*/  LEA R20, P6, R57, R36, 0x1 ;  /* 0x0000002439147211 */ /* 0x000fe200078c08ff */
[----:B-1----:R-:W-:Y:S01]  /*11400*/  IMAD R59, R44, 0x8, R57 ;  /* 0x000000082c3b7824 */ /* 0x002fe200078e0239 */
[----:B------:R0:W-:Y:S01]  /*11410*/  @P3 STG.E.U16 [R54.64], R4 ;  /* 0x0000000436003986 */ /* 0x0001e2000c101506 */
[----:B------:R-:W-:-:S02]  /*11420*/  PRMT R12, R21, 0x7632, R12 ;  /* 0x00007632150c7816 */ /* 0x000fc4000000000c */
[----:B------:R-:W-:Y:S01]  /*11430*/  LEA.HI.X.SX32 R21, R57, R2, 0x1, P6 ;  /* 0x0000000239157211 */ /* 0x000fe200030f0eff */
[----:B------:R1:W-:Y:S01]  /*11440*/  @P1 STG.E.U16 [R8.64], R5 ;  /* 0x0000000508001986 */ /* 0x0003e2000c101506 */
[----:B------:R-:W-:Y:S02]  /*11450*/  ISETP.LT.AND P2, PT, R86, c[0x0][0x17c], !P0 ;  /* 0x00005f0056007a0c */ /* 0x000fe40004741270 */
[----:B------:R-:W-:Y:S02]  /*11460*/  ISETP.LT.AND P5, PT, R85, c[0x0][0x17c], !P0 ;  /* 0x00005f0055007a0c */ /* 0x000fe400047a1270 */
[----:B------:R-:W-:Y:S02]  /*11470*/  PRMT R28, R5, 0x7632, R28 ;  /* 0x00007632051c7816 */ /* 0x000fe4000000001c */
[----:B0-----:R-:W-:Y:S01]  /*11480*/  LEA R4, P6, R59, R36, 0x1 ;  /* 0x000000243b047211 */ /* 0x001fe200078c08ff */
[----:B-1----:R-:W-:Y:S01]  /*11490*/  IMAD R9, R44, 0x8, R59 ;  /* 0x000000082c097824 */ /* 0x002fe200078e023b */
[----:B------:R-:W-:-:S02]  /*114a0*/  PRMT R13, R17, 0x7632, R13 ;  /* 0x00007632110d7816 */ /* 0x000fc4000000000d */
[----:B------:R-:W-:Y:S01]  /*114b0*/  LEA.HI.X.SX32 R5, R59, R2, 0x1, P6 ;  /* 0x000000023b057211 */ /* 0x000fe200030f0eff */
[----:B------:R-:W-:Y:S01]  /*114c0*/  IMAD R17, R44, 0x8, R9 ;  /* 0x000000082c117824 */ /* 0x000fe200078e0209 */
[----:B------:R-:W-:Y:S02]  /*114d0*/  ISETP.LT.AND P3, PT, R84, c[0x0][0x17c], !P0 ;  /* 0x00005f0054007a0c */ /* 0x000fe40004761270 */
[----:B------:R-:W-:Y:S02]  /*114e0*/  LEA R8, P6, R9, R36, 0x1 ;  /* 0x0000002409087211 */ /* 0x000fe400078c08ff */
[----:B------:R-:W-:Y:S01]  /*114f0*/  ISETP.LT.AND P1, PT, R83, c[0x0][0x17c], !P0 ;  /* 0x00005f0053007a0c */ /* 0x000fe20004721270 */
[----:B------:R0:W-:Y:S01]  /*11500*/  @P4 STG.E.U16 [R24.64], R12 ;  /* 0x0000000c18004986 */ /* 0x0001e2000c101506 */
[----:B------:R-:W-:Y:S02]  /*11510*/  LEA.HI.X.SX32 R9, R9, R2, 0x1, P6 ;  /* 0x0000000209097211 */ /* 0x000fe400030f0eff */
[----:B------:R-:W-:Y:S01]  /*11520*/  PRMT R33, R33, 0x7632, R33 ;  /* 0x0000763221217816 */ /* 0x000fe20000000021 */
[----:B------:R1:W-:Y:S01]  /*11530*/  @P2 STG.E.U16 [R20.64], R13 ;  /* 0x0000000d14002986 */ /* 0x0003e2000c101506 */
[----:B------:R-:W-:-:S03]  /*11540*/  ISETP.LT.AND P4, PT, R82, c[0x0][0x17c], !P0 ;  /* 0x00005f0052007a0c */ /* 0x000fc60004781270 */
[----:B------:R2:W-:Y:S01]  /*11550*/  @P5 STG.E.U16 [R4.64], R28 ;  /* 0x0000001c04005986 */ /* 0x0005e2000c101506 */
[----:B0-----:R-:W-:Y:S01]  /*11560*/  LEA R12, P6, R17, R36, 0x1 ;  /* 0x00000024110c7211 */ /* 0x001fe200078c08ff */
[C---:B------:R-:W-:Y:S01]  /*11570*/  IMAD R25, R44.reuse, 0x8, R17 ;  /* 0x000000082c197824 */ /* 0x040fe200078e0211 */
[----:B------:R-:W-:Y:S02]  /*11580*/  PRMT R24, R13, 0x7632, R24 ;  /* 0x000076320d187816 */ /* 0x000fe40000000018 */
[----:B-1----:R-:W-:Y:S02]  /*11590*/  LEA.HI.X.SX32 R13, R17, R2, 0x1, P6 ;  /* 0x00000002110d7211 */ /* 0x002fe400030f0eff */
[----:B------:R-:W-:Y:S01]  /*115a0*/  ISETP.LT.AND P2, PT, R81, c[0x0][0x17c], !P0 ;  /* 0x00005f0051007a0c */ /* 0x000fe20004741270 */
[----:B--2---:R-:W-:Y:S01]  /*115b0*/  IMAD R5, R44, 0x8, R25 ;  /* 0x000000082c057824 */ /* 0x004fe200078e0219 */
[----:B------:R0:W-:Y:S01]  /*115c0*/  @P3 STG.E.U16 [R8.64], R24 ;  /* 0x0000001808003986 */ /* 0x0001e2000c101506 */
[----:B------:R-:W-:-:S02]  /*115d0*/  LEA R16, P6, R25, R36, 0x1 ;  /* 0x0000002419107211 */ /* 0x000fc400078c08ff */
[C---:B------:R-:W-:Y:S01]  /*115e0*/  IMAD R21, R44.reuse, 0x8, R5 ;  /* 0x000000082c157824 */ /* 0x040fe200078e0205 */
[----:B------:R1:W-:Y:S01]  /*115f0*/  @P1 STG.E.U16 [R12.64], R33 ;  /* 0x000000210c001986 */ /* 0x0003e2000c101506 */
[----:B------:R-:W-:Y:S02]  /*11600*/  LEA R4, P1, R5, R36, 0x1 ;  /* 0x0000002405047211 */ /* 0x000fe400078208ff */
[----:B------:R-:W-:Y:S02]  /*11610*/  PRMT R29, R29, 0x7632, R29 ;  /* 0x000076321d1d7816 */ /* 0x000fe4000000001d */
[-C--:B------:R-:W-:Y:S01]  /*11620*/  LEA.HI.X.SX32 R17, R25, R2.reuse, 0x1, P6 ;  /* 0x0000000219117211 */ /* 0x080fe200030f0eff */
[----:B------:R-:W-:Y:S01]  /*11630*/  IMAD R25, R44, 0x8, R21 ;  /* 0x000000082c197824 */ /* 0x000fe200078e0215 */
[----:B------:R-:W-:Y:S02]  /*11640*/  LEA.HI.X.SX32 R5, R5, R2, 0x1, P1 ;  /* 0x0000000205057211 */ /* 0x000fe400008f0eff */
[----:B------:R-:W-:-:S02]  /*11650*/  ISETP.LT.AND P5, PT, R80, c[0x0][0x17c], !P0 ;  /* 0x00005f0050007a0c */ /* 0x000fc400047a1270 */
[----:B0-----:R-:W-:Y:S02]  /*11660*/  LEA R8, P6, R21, R36, 0x1 ;  /* 0x0000002415087211 */ /* 0x001fe400078c08ff */
[----:B------:R-:W-:Y:S01]  /*11670*/  ISETP.LT.AND P3, PT, R79, c[0x0][0x17c], !P0 ;  /* 0x00005f004f007a0c */ /* 0x000fe20004761270 */
[----:B------:R0:W-:Y:S01]  /*11680*/  @P4 STG.E.U16 [R16.64], R29 ;  /* 0x0000001d10004986 */ /* 0x0001e2000c101506 */
[----:B------:R-:W-:Y:S01]  /*11690*/  LEA.HI.X.SX32 R9, R21, R2, 0x1, P6 ;  /* 0x0000000215097211 */ /* 0x000fe200030f0eff */
[----:B------:R-:W-:Y:S02]  /*116a0*/  IMAD R21, R44, 0x8, R25 ;  /* 0x000000082c157824 */ /* 0x000fe400078e0219 */
[----:B------:R2:W-:Y:S01]  /*116b0*/  @P2 STG.E.U16 [R4.64], R26 ;  /* 0x0000001a04002986 */ /* 0x0005e2000c101506 */
[----:B-1----:R-:W-:Y:S02]  /*116c0*/  LEA R12, P2, R25, R36, 0x1 ;  /* 0x00000024190c7211 */ /* 0x002fe400078408ff */
[----:B------:R-:W-:-:S02]  /*116d0*/  ISETP.LT.AND P4, PT, R78, c[0x0][0x17c], !P0 ;  /* 0x00005f004e007a0c */ /* 0x000fc40004781270 */
[----:B------:R-:W-:Y:S01]  /*116e0*/  LEA.HI.X.SX32 R13, R25, R2, 0x1, P2 ;  /* 0x00000002190d7211 */ /* 0x000fe200010f0eff */
[C---:B------:R-:W-:Y:S01]  /*116f0*/  IMAD R25, R44.reuse, 0x8, R21 ;  /* 0x000000082c197824 */ /* 0x040fe200078e0215 */
[----:B------:R-:W-:Y:S02]  /*11700*/  ISETP.LT.AND P1, PT, R77, c[0x0][0x17c], !P0 ;  /* 0x00005f004d007a0c */ /* 0x000fe40004721270 */
[C---:B0-----:R-:W-:Y:S01]  /*11710*/  LEA R16, P6, R21.reuse, R36, 0x1 ;  /* 0x0000002415107211 */ /* 0x041fe200078c08ff */
[----:B------:R0:W-:Y:S03]  /*11720*/  @P5 STG.E.U16 [R8.64], R10 ;  /* 0x0000000a08005986 */ /* 0x0001e6000c101506 */
[----:B------:R-:W-:Y:S01]  /*11730*/  LEA.HI.X.SX32 R17, R21, R2, 0x1, P6 ;  /* 0x0000000215117211 */ /* 0x000fe200030f0eff */
[----:B------:R1:W-:Y:S01]  /*11740*/  @P3 STG.E.U16 [R12.64], R22 ;  /* 0x000000160c003986 */ /* 0x0003e2000c101506 */
[----:B--2---:R-:W-:Y:S01]  /*11750*/  LEA R4, P3, R25, R36, 0x1 ;  /* 0x0000002419047211 */ /* 0x004fe200078608ff */
[----:B------:R-:W-:Y:S01]  /*11760*/  IMAD R21, R44, 0x8, R25 ;  /* 0x000000082c157824 */ /* 0x000fe200078e0219 */
[----:B------:R-:W-:-:S02]  /*11770*/  ISETP.LT.AND P2, PT, R76, c[0x0][0x17c], !P0 ;  /* 0x00005f004c007a0c */ /* 0x000fc40004741270 */
[----:B------:R-:W-:Y:S01]  /*11780*/  LEA.HI.X.SX32 R5, R25, R2, 0x1, P3 ;  /* 0x0000000219057211 */ /* 0x000fe200018f0eff */
[C---:B------:R-:W-:Y:S01]  /*11790*/  IMAD R25, R44.reuse, 0x8, R21 ;  /* 0x000000082c197824 */ /* 0x040fe200078e0215 */
[C---:B0-----:R-:W-:Y:S01]  /*117a0*/  LEA R8, P6, R21.reuse, R36, 0x1 ;  /* 0x0000002415087211 */ /* 0x041fe200078c08ff */
[----:B------:R0:W-:Y:S03]  /*117b0*/  @P4 STG.E.U16 [R16.64], R18 ;  /* 0x0000001210004986 */ /* 0x0001e6000c101506 */
[----:B------:R-:W-:Y:S01]  /*117c0*/  LEA.HI.X.SX32 R9, R21, R2, 0x1, P6 ;  /* 0x0000000215097211 */ /* 0x000fe200030f0eff */
[----:B------:R2:W-:Y:S01]  /*117d0*/  @P1 STG.E.U16 [R4.64], R6 ;  /* 0x0000000604001986 */ /* 0x0005e2000c101506 */
[----:B-1----:R-:W-:Y:S01]  /*117e0*/  LEA R12, P1, R25, R36, 0x1 ;  /* 0x00000024190c7211 */ /* 0x002fe200078208ff */
[----:B------:R-:W-:Y:S01]  /*117f0*/  IMAD R21, R44, 0x8, R25 ;  /* 0x000000082c157824 */ /* 0x000fe200078e0219 */
[----:B------:R-:W-:-:S02]  /*11800*/  ISETP.LT.AND P5, PT, R74, c[0x0][0x17c], !P0 ;  /* 0x00005f004a007a0c */ /* 0x000fc400047a1270 */
[----:B------:R-:W-:Y:S01]  /*11810*/  LEA.HI.X.SX32 R13, R25, R2, 0x1, P1 ;  /* 0x00000002190d7211 */ /* 0x000fe200008f0eff */
[----:B------:R-:W-:Y:S01]  /*11820*/  IMAD R25, R44, 0x8, R21 ;  /* 0x000000082c197824 */ /* 0x000fe200078e0215 */
[----:B------:R-:W-:Y:S02]  /*11830*/  ISETP.LT.AND P4, PT, R72, c[0x0][0x17c], !P0 ;  /* 0x00005f0048007a0c */ /* 0x000fe40004781270 */
[----:B0-----:R-:W-:Y:S01]  /*11840*/  LEA R16, P6, R21, R36, 0x1 ;  /* 0x0000002415107211 */ /* 0x001fe200078c08ff */
[----:B------:R0:W-:Y:S01]  /*11850*/  @P2 STG.E.U16 [R8.64], R14 ;  /* 0x0000000e08002986 */ /* 0x0001e2000c101506 */
[----:B------:R-:W-:Y:S02]  /*11860*/  ISETP.LT.AND P3, PT, R69, c[0x0][0x17c], !P0 ;  /* 0x00005f0045007a0c */ /* 0x000fe40004761270 */
[----:B------:R-:W-:Y:S02]  /*11870*/  LEA.HI.X.SX32 R17, R21, R2, 0x1, P6 ;  /* 0x0000000215117211 */ /* 0x000fe400030f0eff */
[----:B--2---:R-:W-:Y:S01]  /*11880*/  LEA R4, P6, R25, R36, 0x1 ;  /* 0x0000002419047211 */ /* 0x004fe200078c08ff */
[----:B0-----:R-:W-:-:S03]  /*11890*/  IMAD R9, R44, 0x8, R25 ;  /* 0x000000082c097824 */ /* 0x001fc600078e0219 */
[----:B------:R-:W-:Y:S01]  /*118a0*/  LEA.HI.X.SX32 R5, R25, R2, 0x1, P6 ;  /* 0x0000000219057211 */ /* 0x000fe200030f0eff */
[----:B------:R-:W-:Y:S01]  /*118b0*/  IMAD R21, R44, 0x8, R9 ;  /* 0x000000082c157824 */ /* 0x000fe200078e0209 */
[C---:B------:R-:W-:Y:S01]  /*118c0*/  LEA R8, P6, R9.reuse, R36, 0x1 ;  /* 0x0000002409087211 */ /* 0x040fe200078c08ff */
[----:B------:R0:W-:Y:S01]  /*118d0*/  @P5 STG.E.U16 [R12.64], R34 ;  /* 0x000000220c005986 */ /* 0x0001e2000c101506 */
        /* <DEDUP_REMOVED lines=12> */
[----:B------:R-:W-:Y:S01]  /*119a0*/  PRMT R10, R10, 0x7632, R10 ;  /* 0x000076320a0a7816 */ /* 0x000fe2000000000a */
[----:B------:R-:W-:Y:S01]  /*119b0*/  IMAD R21, R44, 0x8, R5 ;  /* 0x000000082c157824 */ /* 0x000fe200078e0205 */
[----:B------:R-:W-:Y:S02]  /*119c0*/  PRMT R6, R22, 0x7632, R6 ;  /* 0x0000763216067816 */ /* 0x000fe40000000006 */
[----:B------:R-:W-:-:S02]  /*119d0*/  LEA.HI.X.SX32 R17, R17, R2, 0x1, P6 ;  /* 0x0000000211117211 */ /* 0x000fc400030f0eff */
        /* <DEDUP_REMOVED lines=54> */
[----:B------:R-:W-:Y:S01]  /*11d40*/  ISETP.LT.AND P5, PT, R46, c[0x0][0x17c], !P0 ;  /* 0x00005f002e007a0c */ /* 0x000fe200047a1270 */
[----:B------:R1:W-:Y:S01]  /*11d50*/  @P1 STG.E.U16 [R16.64], R19 ;  /* 0x0000001310001986 */ /* 0x0003e2000c101506 */
[----:B------:R-:W-:-:S02]  /*11d60*/  ISETP.LT.AND P4, PT, R45, c[0x0][0x17c], !P0 ;  /* 0x00005f002d007a0c */ /* 0x000fc40004781270 */
        /* <DEDUP_REMOVED lines=9> */
[----:B0-----:R-:W-:Y:S01]  /*11e00*/  LEA R4, P6, R21, R36, 0x1 ;  /* 0x0000002415047211 */ /* 0x001fe200078c08ff */
[----:B------:R0:W-:Y:S01]  /*11e10*/  @P5 STG.E.U16 [R8.64], R15 ;  /* 0x0000000f08005986 */ /* 0x0001e2000c101506 */
[----:B------:R-:W-:-:S02]  /*11e20*/  ISETP.LT.AND P2, PT, R41, c[0x0][0x17c], !P0 ;  /* 0x00005f0029007a0c */ /* 0x000fc40004741270 */
[----:B------:R-:W-:Y:S01]  /*11e30*/  LEA.HI.X.SX32 R5, R21, R2, 0x1, P6 ;  /* 0x0000000215057211 */ /* 0x000fe200030f0eff */
[C---:B------:R-:W-:Y:S01]  /*11e40*/  IMAD R21, R44.reuse, 0x8, R25 ;  /* 0x000000082c157824 */ /* 0x040fe200078e0219 */
[----:B------:R1:W-:Y:S01]  /*11e50*/  @P4 STG.E.U16 [R12.64], R35 ;  /* 0x000000230c004986 */ /* 0x0003e2000c101506 */
[----:B------:R-:W-:Y:S02]  /*11e60*/  PRMT R6, R27, 0x7632, R6 ;  /* 0x000076321b067816 */ /* 0x000fe40000000006 */
[----:B0-----:R-:W-:Y:S01]  /*11e70*/  LEA R8, P6, R25, R36, 0x1 ;  /* 0x0000002419087211 */ /* 0x001fe200078c08ff */
[----:B-1----:R-:W-:-:S03]  /*11e80*/  IMAD R13, R44, 0x8, R21 ;  /* 0x000000082c0d7824 */ /* 0x002fc600078e0215 */
[----:B------:R-:W-:Y:S01]  /*11e90*/  LEA.HI.X.SX32 R9, R25, R2, 0x1, P6 ;  /* 0x0000000219097211 */ /* 0x000fe200030f0eff */
[----:B------:R0:W-:Y:S01]  /*11ea0*/  @P3 STG.E.U16 [R16.64], R31 ;  /* 0x0000001f10003986 */ /* 0x0001e2000c101506 */
[----:B------:R-:W-:Y:S01]  /*11eb0*/  PRMT R11, R11, 0x7632, R11 ;  /* 0x000076320b0b7816 */ /* 0x000fe2000000000b */
[C---:B------:R-:W-:Y:S02]  /*11ec0*/  IMAD R25, R44.reuse, 0x8, R13 ;  /* 0x000000082c197824 */ /* 0x040fe400078e020d */
[----:B------:R-:W-:Y:S01]  /*11ed0*/  @P1 STG.E.U16 [R4.64], R6 ;  /* 0x0000000604001986 */ /* 0x000fe2000c101506 */
[-C--:B------:R-:W-:Y:S01]  /*11ee0*/  LEA R10, P1, R21, R36.reuse, 0x1 ;  /* 0x00000024150a7211 */ /* 0x080fe200078208ff */
[----:B------:R-:W-:Y:S02]  /*11ef0*/  IMAD R27, R44, 0x8, R25 ;  /* 0x000000082c1b7824 */ /* 0x000fe400078e0219 */
[----:B------:R1:W-:Y:S01]  /*11f00*/  @P2 STG.E.U16 [R8.64], R11 ;  /* 0x0000000b08002986 */ /* 0x0003e2000c101506 */
[----:B------:R-:W-:-:S02]  /*11f10*/  LEA R12, P2, R13, R36, 0x1 ;  /* 0x000000240d0c7211 */ /* 0x000fc400078408ff */
[----:B0-----:R-:W-:Y:S02]  /*11f20*/  LEA R16, P6, R25, R36, 0x1 ;  /* 0x0000002419107211 */ /* 0x001fe400078c08ff */
[-C--:B-1----:R-:W-:Y:S01]  /*11f30*/  LEA.HI.X.SX32 R11, R21, R2.reuse, 0x1, P1 ;  /* 0x00000002150b7211 */ /* 0x082fe200008f0eff */
[C---:B------:R-:W-:Y:S01]  /*11f40*/  IMAD R21, R44.reuse, 0x8, R27 ;  /* 0x000000082c157824 */ /* 0x040fe200078e021b */
[----:B------:R-:W-:Y:S02]  /*11f50*/  ISETP.LT.AND P5, PT, R39, c[0x0][0x17c], !P0 ;  /* 0x00005f0027007a0c */ /* 0x000fe400047a1270 */
[----:B------:R-:W-:Y:S02]  /*11f60*/  LEA.HI.X.SX32 R17, R25, R2, 0x1, P6 ;  /* 0x0000000219117211 */ /* 0x000fe400030f0eff */
[----:B------:R-:W-:Y:S01]  /*11f70*/  LEA R8, P1, R21, R36, 0x1 ;  /* 0x0000002415087211 */ /* 0x000fe200078208ff */
[----:B------:R-:W-:Y:S01]  /*11f80*/  IMAD R25, R44, 0x8, R21 ;  /* 0x000000082c197824 */ /* 0x000fe200078e0215 */
[----:B------:R-:W-:-:S02]  /*11f90*/  ISETP.LT.AND P4, PT, R40, c[0x0][0x17c], !P0 ;  /* 0x00005f0028007a0c */ /* 0x000fc40004781270 */
[----:B------:R-:W-:Y:S02]  /*11fa0*/  LEA R4, P6, R27, R36, 0x1 ;  /* 0x000000241b047211 */ /* 0x000fe400078c08ff */
[----:B------:R-:W-:Y:S02]  /*11fb0*/  ISETP.LT.AND P3, PT, R38, c[0x0][0x17c], !P0 ;  /* 0x00005f0026007a0c */ /* 0x000fe40004761270 */
[-C--:B------:R-:W-:Y:S02]  /*11fc0*/  LEA.HI.X.SX32 R13, R13, R2.reuse, 0x1, P2 ;  /* 0x000000020d0d7211 */ /* 0x080fe400010f0eff */
[----:B------:R-:W-:Y:S02]  /*11fd0*/  ISETP.LT.AND P2, PT, R37, c[0x0][0x17c], !P0 ;  /* 0x00005f0025007a0c */ /* 0x000fe40004741270 */
[----:B------:R-:W-:Y:S02]  /*11fe0*/  LEA.HI.X.SX32 R9, R21, R2, 0x1, P1 ;  /* 0x0000000215097211 */ /* 0x000fe400008f0eff */
[----:B------:R-:W-:-:S02]  /*11ff0*/  ISETP.LT.AND P1, PT, R3, c[0x0][0x17c], !P0 ;  /* 0x00005f0003007a0c */ /* 0x000fc40004721270 */
[----:B------:R-:W-:Y:S02]  /*12000*/  LEA.HI.X.SX32 R5, R27, R2, 0x1, P6 ;  /* 0x000000021b057211 */ /* 0x000fe400030f0eff */
[----:B------:R-:W-:Y:S02]  /*12010*/  ISETP.LT.AND P0, PT, R0, c[0x0][0x17c], !P0 ;  /* 0x00005f0000007a0c */ /* 0x000fe40004701270 */
[----:B------:R-:W-:Y:S02]  /*12020*/  LEA R36, P6, R25, R36, 0x1 ;  /* 0x0000002419247211 */ /* 0x000fe400078c08ff */
[----:B------:R-:W-:Y:S02]  /*12030*/  PRMT R23, R23, 0x7632, R23 ;  /* 0x0000763217177816 */ /* 0x000fe40000000017 */
[----:B------:R-:W-:Y:S02]  /*12040*/  PRMT R6, R19, 0x7632, R6 ;  /* 0x0000763213067816 */ /* 0x000fe40000000006 */
[----:B------:R-:W-:-:S02]  /*12050*/  LEA.HI.X.SX32 R37, R25, R2, 0x1, P6 ;  /* 0x0000000219257211 */ /* 0x000fc400030f0eff */
[----:B------:R-:W-:Y:S02]  /*12060*/  PRMT R7, R7, 0x7632, R7 ;  /* 0x0000763207077816 */ /* 0x000fe40000000007 */
[----:B------:R-:W-:Y:S01]  /*12070*/  PRMT R2, R15, 0x7632, R2 ;  /* 0x000076320f027816 */ /* 0x000fe20000000002 */
[----:B------:R0:W-:Y:S01]  /*12080*/  @P5 STG.E.U16 [R10.64], R23 ;  /* 0x000000170a005986 */ /* 0x0001e2000c101506 */
[----:B------:R-:W-:-:S03]  /*12090*/  PRMT R35, R35, 0x7632, R35 ;  /* 0x0000763223237816 */ /* 0x000fc60000000023 */
[----:B------:R0:W-:Y:S04]  /*120a0*/  @P4 STG.E.U16 [R12.64], R6 ;  /* 0x000000060c004986 */ /* 0x0001e8000c101506 */
[----:B------:R0:W-:Y:S04]  /*120b0*/  @P3 STG.E.U16 [R16.64], R7 ;  /* 0x0000000710003986 */ /* 0x0001e8000c101506 */
[----:B------:R0:W-:Y:S04]  /*120c0*/  @P2 STG.E.U16 [R4.64], R2 ;  /* 0x0000000204002986 */ /* 0x0001e8000c101506 */
[----:B------:R0:W-:Y:S01]  /*120d0*/  @P1 STG.E.U16 [R8.64], R35 ;  /* 0x0000002308001986 */ /* 0x0001e2000c101506 */
[----:B------:R-:W-:Y:S05]  /*120e0*/  @!P0 EXIT ;  /* 0x000000000000894d */ /* 0x000fea0003800000 */
[----:B------:R-:W-:-:S05]  /*120f0*/  PRMT R18, R31, 0x7632, R18 ;  /* 0x000076321f127816 */ /* 0x000fca0000000012 */
[----:B------:R-:W-:Y:S01]  /*12100*/  STG.E.U16 [R36.64], R18 ;  /* 0x0000001224007986 */ /* 0x000fe2000c101506 */
[----:B------:R-:W-:Y:S05]  /*12110*/  EXIT ;  /* 0x000000000000794d */ /* 0x000fea0003800000 */
.L_x_4:
[----:B------:R-:W-:-:S00]  /*12120*/  BRA `(.L_x_4) ;  /* 0xfffffff000007947 */ /* 0x000fc0000383ffff */
[----:B------:R-:W-:-:S00]  /*12130*/  NOP ;  /* 0x0000000000007918 */ /* 0x000fc00000000000 */
        /* <DEDUP_REMOVED lines=12> */
.L_x_5:


//--------------------- .nv.shared.matmul_kernel  --------------------------
	.section	.nv.shared.matmul_kernel,"aw",@nobits
	.sectionflags	@""
	.align	16
